//
// Generated by NVIDIA NVVM Compiler
//
// Compiler Build ID: CL-36424714
// Cuda compilation tools, release 13.0, V13.0.88
// Based on NVVM 20.0.0
//

.version 9.0
.target sm_100
.address_size 64

	// .globl	_Z23fill_A_CSR_cloth_kernelPfPKiS1_S1_S1_S1_S1_iPKffiiS1_S3_

.visible .entry _Z23fill_A_CSR_cloth_kernelPfPKiS1_S1_S1_S1_S1_iPKffiiS1_S3_(
	.param .u64 .ptr .align 1 _Z23fill_A_CSR_cloth_kernelPfPKiS1_S1_S1_S1_S1_iPKffiiS1_S3__param_0,
	.param .u64 .ptr .align 1 _Z23fill_A_CSR_cloth_kernelPfPKiS1_S1_S1_S1_S1_iPKffiiS1_S3__param_1,
	.param .u64 .ptr .align 1 _Z23fill_A_CSR_cloth_kernelPfPKiS1_S1_S1_S1_S1_iPKffiiS1_S3__param_2,
	.param .u64 .ptr .align 1 _Z23fill_A_CSR_cloth_kernelPfPKiS1_S1_S1_S1_S1_iPKffiiS1_S3__param_3,
	.param .u64 .ptr .align 1 _Z23fill_A_CSR_cloth_kernelPfPKiS1_S1_S1_S1_S1_iPKffiiS1_S3__param_4,
	.param .u64 .ptr .align 1 _Z23fill_A_CSR_cloth_kernelPfPKiS1_S1_S1_S1_S1_iPKffiiS1_S3__param_5,
	.param .u64 .ptr .align 1 _Z23fill_A_CSR_cloth_kernelPfPKiS1_S1_S1_S1_S1_iPKffiiS1_S3__param_6,
	.param .u32 _Z23fill_A_CSR_cloth_kernelPfPKiS1_S1_S1_S1_S1_iPKffiiS1_S3__param_7,
	.param .u64 .ptr .align 1 _Z23fill_A_CSR_cloth_kernelPfPKiS1_S1_S1_S1_S1_iPKffiiS1_S3__param_8,
	.param .f32 _Z23fill_A_CSR_cloth_kernelPfPKiS1_S1_S1_S1_S1_iPKffiiS1_S3__param_9,
	.param .u32 _Z23fill_A_CSR_cloth_kernelPfPKiS1_S1_S1_S1_S1_iPKffiiS1_S3__param_10,
	.param .u32 _Z23fill_A_CSR_cloth_kernelPfPKiS1_S1_S1_S1_S1_iPKffiiS1_S3__param_11,
	.param .u64 .ptr .align 1 _Z23fill_A_CSR_cloth_kernelPfPKiS1_S1_S1_S1_S1_iPKffiiS1_S3__param_12,
	.param .u64 .ptr .align 1 _Z23fill_A_CSR_cloth_kernelPfPKiS1_S1_S1_S1_S1_iPKffiiS1_S3__param_13
)
{
	.reg .pred 	%p<4>;
	.reg .b32 	%r<22>;
	.reg .b32 	%f<40>;
	.reg .b64 	%rd<47>;

	ld.param.u64 	%rd11, [_Z23fill_A_CSR_cloth_kernelPfPKiS1_S1_S1_S1_S1_iPKffiiS1_S3__param_0];
	ld.param.u64 	%rd4, [_Z23fill_A_CSR_cloth_kernelPfPKiS1_S1_S1_S1_S1_iPKffiiS1_S3__param_1];
	ld.param.u64 	%rd5, [_Z23fill_A_CSR_cloth_kernelPfPKiS1_S1_S1_S1_S1_iPKffiiS1_S3__param_3];
	ld.param.u64 	%rd6, [_Z23fill_A_CSR_cloth_kernelPfPKiS1_S1_S1_S1_S1_iPKffiiS1_S3__param_4];
	ld.param.u64 	%rd7, [_Z23fill_A_CSR_cloth_kernelPfPKiS1_S1_S1_S1_S1_iPKffiiS1_S3__param_5];
	ld.param.u64 	%rd8, [_Z23fill_A_CSR_cloth_kernelPfPKiS1_S1_S1_S1_S1_iPKffiiS1_S3__param_6];
	ld.param.s32 	%rd12, [_Z23fill_A_CSR_cloth_kernelPfPKiS1_S1_S1_S1_S1_iPKffiiS1_S3__param_7];
	ld.param.u64 	%rd13, [_Z23fill_A_CSR_cloth_kernelPfPKiS1_S1_S1_S1_S1_iPKffiiS1_S3__param_8];
	ld.param.f32 	%f1, [_Z23fill_A_CSR_cloth_kernelPfPKiS1_S1_S1_S1_S1_iPKffiiS1_S3__param_9];
	ld.param.u64 	%rd9, [_Z23fill_A_CSR_cloth_kernelPfPKiS1_S1_S1_S1_S1_iPKffiiS1_S3__param_12];
	ld.param.u64 	%rd10, [_Z23fill_A_CSR_cloth_kernelPfPKiS1_S1_S1_S1_S1_iPKffiiS1_S3__param_13];
	cvta.to.global.u64 	%rd1, %rd11;
	cvta.to.global.u64 	%rd2, %rd13;
	mov.u32 	%r3, %ctaid.x;
	mov.u32 	%r4, %ntid.x;
	mov.u32 	%r5, %tid.x;
	mad.lo.s32 	%r6, %r3, %r4, %r5;
	cvt.u64.u32 	%rd3, %r6;
	setp.ge.u64 	%p1, %rd3, %rd12;
	@%p1 bra 	$L__BB0_5;
	cvta.to.global.u64 	%rd14, %rd5;
	cvta.to.global.u64 	%rd15, %rd6;
	shl.b64 	%rd16, %rd3, 2;
	add.s64 	%rd17, %rd14, %rd16;
	ld.global.u32 	%r1, [%rd17];
	add.s64 	%rd18, %rd15, %rd16;
	ld.global.u32 	%r7, [%rd18];
	setp.ne.s32 	%p2, %r1, %r7;
	@%p2 bra 	$L__BB0_3;
	shl.b32 	%r19, %r1, 1;
	cvta.to.global.u64 	%rd38, %rd9;
	mul.wide.s32 	%rd39, %r19, 4;
	add.s64 	%rd40, %rd38, %rd39;
	ld.global.u32 	%r20, [%rd40];
	mul.wide.s32 	%rd41, %r20, 4;
	add.s64 	%rd42, %rd2, %rd41;
	ld.global.f32 	%f36, [%rd42];
	ld.global.u32 	%r21, [%rd40+4];
	mul.wide.s32 	%rd43, %r21, 4;
	add.s64 	%rd44, %rd2, %rd43;
	ld.global.f32 	%f37, [%rd44];
	add.f32 	%f38, %f36, %f37;
	add.f32 	%f39, %f1, %f38;
	add.s64 	%rd46, %rd1, %rd16;
	st.global.f32 	[%rd46], %f39;
	bra.uni 	$L__BB0_5;
$L__BB0_3:
	cvt.u32.u64 	%r8, %rd3;
	cvta.to.global.u64 	%rd19, %rd4;
	mul.wide.s32 	%rd20, %r1, 4;
	add.s64 	%rd21, %rd19, %rd20;
	ld.global.u32 	%r9, [%rd21];
	sub.s32 	%r2, %r8, %r9;
	cvta.to.global.u64 	%rd22, %rd8;
	add.s64 	%rd23, %rd22, %rd20;
	ld.global.u32 	%r10, [%rd23];
	setp.ge.s32 	%p3, %r2, %r10;
	@%p3 bra 	$L__BB0_5;
	cvta.to.global.u64 	%rd24, %rd10;
	mul.lo.s32 	%r11, %r1, 60;
	mad.lo.s32 	%r12, %r2, 3, %r11;
	cvta.to.global.u64 	%rd25, %rd7;
	mul.wide.s32 	%rd26, %r12, 4;
	add.s64 	%rd27, %rd25, %rd26;
	ld.global.u32 	%r13, [%rd27];
	ld.global.u32 	%r14, [%rd27+4];
	ld.global.u32 	%r15, [%rd27+8];
	mul.lo.s32 	%r16, %r13, 3;
	mul.wide.s32 	%rd28, %r16, 4;
	add.s64 	%rd29, %rd24, %rd28;
	ld.global.f32 	%f2, [%rd29];
	ld.global.f32 	%f3, [%rd29+4];
	ld.global.f32 	%f4, [%rd29+8];
	mul.lo.s32 	%r17, %r14, 3;
	mul.wide.s32 	%rd30, %r17, 4;
	add.s64 	%rd31, %rd24, %rd30;
	ld.global.f32 	%f5, [%rd31];
	ld.global.f32 	%f6, [%rd31+4];
	ld.global.f32 	%f7, [%rd31+8];
	mul.lo.s32 	%r18, %r15, 3;
	mul.wide.s32 	%rd32, %r18, 4;
	add.s64 	%rd33, %rd24, %rd32;
	ld.global.f32 	%f8, [%rd33];
	ld.global.f32 	%f9, [%rd33+4];
	ld.global.f32 	%f10, [%rd33+8];
	sub.f32 	%f11, %f2, %f5;
	sub.f32 	%f12, %f3, %f6;
	sub.f32 	%f13, %f4, %f7;
	mul.f32 	%f14, %f12, %f12;
	fma.rn.f32 	%f15, %f11, %f11, %f14;
	fma.rn.f32 	%f16, %f13, %f13, %f15;
	rsqrt.approx.f32 	%f17, %f16;
	mul.f32 	%f18, %f11, %f17;
	mul.f32 	%f19, %f12, %f17;
	mul.f32 	%f20, %f13, %f17;
	sub.f32 	%f21, %f2, %f8;
	sub.f32 	%f22, %f3, %f9;
	sub.f32 	%f23, %f4, %f10;
	mul.f32 	%f24, %f22, %f22;
	fma.rn.f32 	%f25, %f21, %f21, %f24;
	fma.rn.f32 	%f26, %f23, %f23, %f25;
	rsqrt.approx.f32 	%f27, %f26;
	mul.f32 	%f28, %f21, %f27;
	mul.f32 	%f29, %f22, %f27;
	mul.f32 	%f30, %f23, %f27;
	mul.f32 	%f31, %f19, %f29;
	fma.rn.f32 	%f32, %f18, %f28, %f31;
	fma.rn.f32 	%f33, %f20, %f30, %f32;
	mul.wide.s32 	%rd34, %r13, 4;
	add.s64 	%rd35, %rd2, %rd34;
	ld.global.f32 	%f34, [%rd35];
	mul.f32 	%f35, %f34, %f33;
	add.s64 	%rd37, %rd1, %rd16;
	st.global.f32 	[%rd37], %f35;
$L__BB0_5:
	ret;

}
	// .globl	_Z30fill_A_CSR_soft_lessmem_kernelPfPKiS1_S1_iPKfS3_iiiS1_S3_S3_
.visible .entry _Z30fill_A_CSR_soft_lessmem_kernelPfPKiS1_S1_iPKfS3_iiiS1_S3_S3_(
	.param .u64 .ptr .align 1 _Z30fill_A_CSR_soft_lessmem_kernelPfPKiS1_S1_iPKfS3_iiiS1_S3_S3__param_0,
	.param .u64 .ptr .align 1 _Z30fill_A_CSR_soft_lessmem_kernelPfPKiS1_S1_iPKfS3_iiiS1_S3_S3__param_1,
	.param .u64 .ptr .align 1 _Z30fill_A_CSR_soft_lessmem_kernelPfPKiS1_S1_iPKfS3_iiiS1_S3_S3__param_2,
	.param .u64 .ptr .align 1 _Z30fill_A_CSR_soft_lessmem_kernelPfPKiS1_S1_iPKfS3_iiiS1_S3_S3__param_3,
	.param .u32 _Z30fill_A_CSR_soft_lessmem_kernelPfPKiS1_S1_iPKfS3_iiiS1_S3_S3__param_4,
	.param .u64 .ptr .align 1 _Z30fill_A_CSR_soft_lessmem_kernelPfPKiS1_S1_iPKfS3_iiiS1_S3_S3__param_5,
	.param .u64 .ptr .align 1 _Z30fill_A_CSR_soft_lessmem_kernelPfPKiS1_S1_iPKfS3_iiiS1_S3_S3__param_6,
	.param .u32 _Z30fill_A_CSR_soft_lessmem_kernelPfPKiS1_S1_iPKfS3_iiiS1_S3_S3__param_7,
	.param .u32 _Z30fill_A_CSR_soft_lessmem_kernelPfPKiS1_S1_iPKfS3_iiiS1_S3_S3__param_8,
	.param .u32 _Z30fill_A_CSR_soft_lessmem_kernelPfPKiS1_S1_iPKfS3_iiiS1_S3_S3__param_9,
	.param .u64 .ptr .align 1 _Z30fill_A_CSR_soft_lessmem_kernelPfPKiS1_S1_iPKfS3_iiiS1_S3_S3__param_10,
	.param .u64 .ptr .align 1 _Z30fill_A_CSR_soft_lessmem_kernelPfPKiS1_S1_iPKfS3_iiiS1_S3_S3__param_11,
	.param .u64 .ptr .align 1 _Z30fill_A_CSR_soft_lessmem_kernelPfPKiS1_S1_iPKfS3_iiiS1_S3_S3__param_12
)
{
	.local .align 4 .b8 	__local_depot1[36];
	.reg .b64 	%SP;
	.reg .b64 	%SPL;
	.reg .pred 	%p<21>;
	.reg .b32 	%r<112>;
	.reg .b32 	%f<52>;
	.reg .b64 	%rd<124>;

	mov.u64 	%SPL, __local_depot1;
	ld.param.u64 	%rd18, [_Z30fill_A_CSR_soft_lessmem_kernelPfPKiS1_S1_iPKfS3_iiiS1_S3_S3__param_0];
	ld.param.u64 	%rd16, [_Z30fill_A_CSR_soft_lessmem_kernelPfPKiS1_S1_iPKfS3_iiiS1_S3_S3__param_3];
	ld.param.s32 	%rd19, [_Z30fill_A_CSR_soft_lessmem_kernelPfPKiS1_S1_iPKfS3_iiiS1_S3_S3__param_4];
	ld.param.u64 	%rd20, [_Z30fill_A_CSR_soft_lessmem_kernelPfPKiS1_S1_iPKfS3_iiiS1_S3_S3__param_5];
	ld.param.u64 	%rd17, [_Z30fill_A_CSR_soft_lessmem_kernelPfPKiS1_S1_iPKfS3_iiiS1_S3_S3__param_6];
	ld.param.u64 	%rd21, [_Z30fill_A_CSR_soft_lessmem_kernelPfPKiS1_S1_iPKfS3_iiiS1_S3_S3__param_10];
	ld.param.u64 	%rd22, [_Z30fill_A_CSR_soft_lessmem_kernelPfPKiS1_S1_iPKfS3_iiiS1_S3_S3__param_12];
	cvta.to.global.u64 	%rd1, %rd22;
	cvta.to.global.u64 	%rd2, %rd20;
	cvta.to.global.u64 	%rd3, %rd18;
	cvta.to.global.u64 	%rd4, %rd21;
	add.u64 	%rd123, %SPL, 0;
	add.u64 	%rd121, %SPL, 12;
	add.u64 	%rd122, %SPL, 24;
	mov.u32 	%r47, %ctaid.x;
	mov.u32 	%r48, %ntid.x;
	mov.u32 	%r49, %tid.x;
	mad.lo.s32 	%r50, %r47, %r48, %r49;
	cvt.u64.u32 	%rd8, %r50;
	setp.ge.u64 	%p1, %rd8, %rd19;
	@%p1 bra 	$L__BB1_39;
	ld.param.u64 	%rd120, [_Z30fill_A_CSR_soft_lessmem_kernelPfPKiS1_S1_iPKfS3_iiiS1_S3_S3__param_2];
	cvta.to.global.u64 	%rd26, %rd16;
	cvta.to.global.u64 	%rd27, %rd120;
	shl.b64 	%rd28, %rd8, 2;
	add.s64 	%rd29, %rd26, %rd28;
	ld.global.u32 	%r1, [%rd29];
	add.s64 	%rd30, %rd27, %rd28;
	ld.global.u32 	%r2, [%rd30];
	setp.ne.s32 	%p2, %r1, %r2;
	@%p2 bra 	$L__BB1_3;
	shl.b32 	%r89, %r1, 2;
	mul.wide.s32 	%rd103, %r89, 4;
	add.s64 	%rd104, %rd4, %rd103;
	ld.global.u32 	%r90, [%rd104];
	mul.wide.s32 	%rd105, %r90, 4;
	add.s64 	%rd106, %rd2, %rd105;
	ld.global.f32 	%f16, [%rd106];
	ld.global.u32 	%r91, [%rd104+4];
	mul.wide.s32 	%rd107, %r91, 4;
	add.s64 	%rd108, %rd2, %rd107;
	ld.global.f32 	%f17, [%rd108];
	ld.global.u32 	%r92, [%rd104+8];
	mul.wide.s32 	%rd109, %r92, 4;
	add.s64 	%rd110, %rd2, %rd109;
	ld.global.f32 	%f18, [%rd110];
	ld.global.u32 	%r93, [%rd104+12];
	mul.wide.s32 	%rd111, %r93, 4;
	add.s64 	%rd112, %rd2, %rd111;
	ld.global.f32 	%f19, [%rd112];
	cvta.to.global.u64 	%rd113, %rd17;
	mul.wide.s32 	%rd114, %r1, 4;
	add.s64 	%rd115, %rd113, %rd114;
	ld.global.f32 	%f20, [%rd115];
	mul.lo.s32 	%r94, %r1, 12;
	mul.wide.s32 	%rd116, %r94, 4;
	add.s64 	%rd117, %rd1, %rd116;
	ld.global.f32 	%f21, [%rd117];
	ld.global.f32 	%f22, [%rd117+4];
	ld.global.f32 	%f23, [%rd117+8];
	ld.global.f32 	%f24, [%rd117+12];
	ld.global.f32 	%f25, [%rd117+16];
	ld.global.f32 	%f26, [%rd117+20];
	ld.global.f32 	%f27, [%rd117+24];
	ld.global.f32 	%f28, [%rd117+28];
	ld.global.f32 	%f29, [%rd117+32];
	ld.global.f32 	%f30, [%rd117+36];
	ld.global.f32 	%f31, [%rd117+40];
	ld.global.f32 	%f32, [%rd117+44];
	mul.f32 	%f33, %f22, %f22;
	fma.rn.f32 	%f34, %f21, %f21, %f33;
	fma.rn.f32 	%f35, %f23, %f23, %f34;
	mul.f32 	%f36, %f25, %f25;
	fma.rn.f32 	%f37, %f24, %f24, %f36;
	fma.rn.f32 	%f38, %f26, %f26, %f37;
	mul.f32 	%f39, %f17, %f38;
	fma.rn.f32 	%f40, %f16, %f35, %f39;
	mul.f32 	%f41, %f28, %f28;
	fma.rn.f32 	%f42, %f27, %f27, %f41;
	fma.rn.f32 	%f43, %f29, %f29, %f42;
	fma.rn.f32 	%f44, %f18, %f43, %f40;
	mul.f32 	%f45, %f31, %f31;
	fma.rn.f32 	%f46, %f30, %f30, %f45;
	fma.rn.f32 	%f47, %f32, %f32, %f46;
	fma.rn.f32 	%f48, %f19, %f47, %f44;
	add.f32 	%f49, %f20, %f48;
	add.s64 	%rd119, %rd3, %rd28;
	st.global.f32 	[%rd119], %f49;
	bra.uni 	$L__BB1_39;
$L__BB1_3:
	shl.b32 	%r52, %r1, 2;
	mul.wide.s32 	%rd31, %r52, 4;
	add.s64 	%rd32, %rd4, %rd31;
	ld.global.u32 	%r3, [%rd32];
	ld.global.u32 	%r4, [%rd32+4];
	ld.global.u32 	%r5, [%rd32+8];
	ld.global.u32 	%r6, [%rd32+12];
	shl.b32 	%r53, %r2, 2;
	mul.wide.s32 	%rd33, %r53, 4;
	add.s64 	%rd34, %rd4, %rd33;
	ld.global.u32 	%r7, [%rd34];
	ld.global.u32 	%r8, [%rd34+4];
	ld.global.u32 	%r9, [%rd34+8];
	ld.global.u32 	%r10, [%rd34+12];
	mov.b32 	%r54, -1;
	st.local.u32 	[%rd123], %r54;
	st.local.u32 	[%rd123+4], %r54;
	st.local.u32 	[%rd123+8], %r54;
	st.local.u32 	[%rd121], %r54;
	st.local.u32 	[%rd121+4], %r54;
	st.local.u32 	[%rd121+8], %r54;
	st.local.u32 	[%rd122], %r54;
	st.local.u32 	[%rd122+4], %r54;
	st.local.u32 	[%rd122+8], %r54;
	setp.eq.s32 	%p3, %r3, %r7;
	mov.b32 	%r96, 0;
	@%p3 bra 	$L__BB1_4;
	bra.uni 	$L__BB1_5;
$L__BB1_4:
	st.local.u32 	[%rd123], %r3;
	mov.b32 	%r56, 0;
	st.local.u32 	[%rd121], %r56;
	st.local.u32 	[%rd122], %r56;
	mov.b32 	%r96, 1;
$L__BB1_5:
	setp.ne.s32 	%p4, %r3, %r8;
	@%p4 bra 	$L__BB1_7;
	mul.wide.u32 	%rd35, %r96, 4;
	add.s64 	%rd36, %rd123, %rd35;
	st.local.u32 	[%rd36], %r3;
	add.s64 	%rd37, %rd121, %rd35;
	mov.b32 	%r57, 0;
	st.local.u32 	[%rd37], %r57;
	add.s64 	%rd38, %rd122, %rd35;
	mov.b32 	%r58, 1;
	st.local.u32 	[%rd38], %r58;
	add.s32 	%r96, %r96, 1;
$L__BB1_7:
	setp.ne.s32 	%p5, %r3, %r9;
	@%p5 bra 	$L__BB1_9;
	mul.wide.u32 	%rd39, %r96, 4;
	add.s64 	%rd40, %rd123, %rd39;
	st.local.u32 	[%rd40], %r3;
	add.s64 	%rd41, %rd121, %rd39;
	mov.b32 	%r59, 0;
	st.local.u32 	[%rd41], %r59;
	add.s64 	%rd42, %rd122, %rd39;
	mov.b32 	%r60, 2;
	st.local.u32 	[%rd42], %r60;
	add.s32 	%r96, %r96, 1;
$L__BB1_9:
	setp.ne.s32 	%p6, %r3, %r10;
	@%p6 bra 	$L__BB1_11;
	mul.wide.u32 	%rd43, %r96, 4;
	add.s64 	%rd44, %rd123, %rd43;
	st.local.u32 	[%rd44], %r3;
	add.s64 	%rd45, %rd121, %rd43;
	mov.b32 	%r61, 0;
	st.local.u32 	[%rd45], %r61;
	add.s64 	%rd46, %rd122, %rd43;
	mov.b32 	%r62, 3;
	st.local.u32 	[%rd46], %r62;
	add.s32 	%r96, %r96, 1;
$L__BB1_11:
	setp.ne.s32 	%p7, %r4, %r7;
	@%p7 bra 	$L__BB1_13;
	mul.wide.u32 	%rd47, %r96, 4;
	add.s64 	%rd48, %rd123, %rd47;
	st.local.u32 	[%rd48], %r4;
	add.s64 	%rd49, %rd121, %rd47;
	mov.b32 	%r63, 1;
	st.local.u32 	[%rd49], %r63;
	add.s64 	%rd50, %rd122, %rd47;
	mov.b32 	%r64, 0;
	st.local.u32 	[%rd50], %r64;
	add.s32 	%r96, %r96, 1;
$L__BB1_13:
	setp.ne.s32 	%p8, %r4, %r8;
	@%p8 bra 	$L__BB1_15;
	mul.wide.u32 	%rd51, %r96, 4;
	add.s64 	%rd52, %rd123, %rd51;
	st.local.u32 	[%rd52], %r4;
	add.s64 	%rd53, %rd121, %rd51;
	mov.b32 	%r65, 1;
	st.local.u32 	[%rd53], %r65;
	add.s64 	%rd54, %rd122, %rd51;
	st.local.u32 	[%rd54], %r65;
	add.s32 	%r96, %r96, 1;
$L__BB1_15:
	setp.ne.s32 	%p9, %r4, %r9;
	@%p9 bra 	$L__BB1_17;
	mul.wide.u32 	%rd55, %r96, 4;
	add.s64 	%rd56, %rd123, %rd55;
	st.local.u32 	[%rd56], %r4;
	add.s64 	%rd57, %rd121, %rd55;
	mov.b32 	%r66, 1;
	st.local.u32 	[%rd57], %r66;
	add.s64 	%rd58, %rd122, %rd55;
	mov.b32 	%r67, 2;
	st.local.u32 	[%rd58], %r67;
	add.s32 	%r96, %r96, 1;
$L__BB1_17:
	setp.ne.s32 	%p10, %r4, %r10;
	@%p10 bra 	$L__BB1_19;
	mul.wide.u32 	%rd59, %r96, 4;
	add.s64 	%rd60, %rd123, %rd59;
	st.local.u32 	[%rd60], %r4;
	add.s64 	%rd61, %rd121, %rd59;
	mov.b32 	%r68, 1;
	st.local.u32 	[%rd61], %r68;
	add.s64 	%rd62, %rd122, %rd59;
	mov.b32 	%r69, 3;
	st.local.u32 	[%rd62], %r69;
	add.s32 	%r96, %r96, 1;
$L__BB1_19:
	setp.ne.s32 	%p11, %r5, %r7;
	@%p11 bra 	$L__BB1_21;
	mul.wide.u32 	%rd63, %r96, 4;
	add.s64 	%rd64, %rd123, %rd63;
	st.local.u32 	[%rd64], %r5;
	add.s64 	%rd65, %rd121, %rd63;
	mov.b32 	%r70, 2;
	st.local.u32 	[%rd65], %r70;
	add.s64 	%rd66, %rd122, %rd63;
	mov.b32 	%r71, 0;
	st.local.u32 	[%rd66], %r71;
	add.s32 	%r96, %r96, 1;
$L__BB1_21:
	setp.ne.s32 	%p12, %r5, %r8;
	@%p12 bra 	$L__BB1_23;
	mul.wide.u32 	%rd67, %r96, 4;
	add.s64 	%rd68, %rd123, %rd67;
	st.local.u32 	[%rd68], %r5;
	add.s64 	%rd69, %rd121, %rd67;
	mov.b32 	%r72, 2;
	st.local.u32 	[%rd69], %r72;
	add.s64 	%rd70, %rd122, %rd67;
	mov.b32 	%r73, 1;
	st.local.u32 	[%rd70], %r73;
	add.s32 	%r96, %r96, 1;
$L__BB1_23:
	setp.ne.s32 	%p13, %r5, %r9;
	@%p13 bra 	$L__BB1_25;
	mul.wide.u32 	%rd71, %r96, 4;
	add.s64 	%rd72, %rd123, %rd71;
	st.local.u32 	[%rd72], %r5;
	add.s64 	%rd73, %rd121, %rd71;
	mov.b32 	%r74, 2;
	st.local.u32 	[%rd73], %r74;
	add.s64 	%rd74, %rd122, %rd71;
	st.local.u32 	[%rd74], %r74;
	add.s32 	%r96, %r96, 1;
$L__BB1_25:
	setp.ne.s32 	%p14, %r5, %r10;
	@%p14 bra 	$L__BB1_27;
	mul.wide.u32 	%rd75, %r96, 4;
	add.s64 	%rd76, %rd123, %rd75;
	st.local.u32 	[%rd76], %r5;
	add.s64 	%rd77, %rd121, %rd75;
	mov.b32 	%r75, 2;
	st.local.u32 	[%rd77], %r75;
	add.s64 	%rd78, %rd122, %rd75;
	mov.b32 	%r76, 3;
	st.local.u32 	[%rd78], %r76;
	add.s32 	%r96, %r96, 1;
$L__BB1_27:
	setp.ne.s32 	%p15, %r6, %r7;
	@%p15 bra 	$L__BB1_29;
	mul.wide.u32 	%rd79, %r96, 4;
	add.s64 	%rd80, %rd123, %rd79;
	st.local.u32 	[%rd80], %r6;
	add.s64 	%rd81, %rd121, %rd79;
	mov.b32 	%r77, 3;
	st.local.u32 	[%rd81], %r77;
	add.s64 	%rd82, %rd122, %rd79;
	mov.b32 	%r78, 0;
	st.local.u32 	[%rd82], %r78;
	add.s32 	%r96, %r96, 1;
$L__BB1_29:
	setp.ne.s32 	%p16, %r6, %r8;
	@%p16 bra 	$L__BB1_31;
	mul.wide.u32 	%rd83, %r96, 4;
	add.s64 	%rd84, %rd123, %rd83;
	st.local.u32 	[%rd84], %r6;
	add.s64 	%rd85, %rd121, %rd83;
	mov.b32 	%r79, 3;
	st.local.u32 	[%rd85], %r79;
	add.s64 	%rd86, %rd122, %rd83;
	mov.b32 	%r80, 1;
	st.local.u32 	[%rd86], %r80;
	add.s32 	%r96, %r96, 1;
$L__BB1_31:
	setp.ne.s32 	%p17, %r6, %r9;
	@%p17 bra 	$L__BB1_33;
	mul.wide.u32 	%rd87, %r96, 4;
	add.s64 	%rd88, %rd123, %rd87;
	st.local.u32 	[%rd88], %r6;
	add.s64 	%rd89, %rd121, %rd87;
	mov.b32 	%r81, 3;
	st.local.u32 	[%rd89], %r81;
	add.s64 	%rd90, %rd122, %rd87;
	mov.b32 	%r82, 2;
	st.local.u32 	[%rd90], %r82;
	add.s32 	%r96, %r96, 1;
$L__BB1_33:
	setp.ne.s32 	%p18, %r6, %r10;
	@%p18 bra 	$L__BB1_35;
	mul.wide.u32 	%rd91, %r96, 4;
	add.s64 	%rd92, %rd123, %rd91;
	st.local.u32 	[%rd92], %r6;
	add.s64 	%rd93, %rd121, %rd91;
	mov.b32 	%r83, 3;
	st.local.u32 	[%rd93], %r83;
	add.s64 	%rd94, %rd122, %rd91;
	st.local.u32 	[%rd94], %r83;
	add.s32 	%r96, %r96, 1;
$L__BB1_35:
	setp.eq.s32 	%p19, %r96, 0;
	mov.f32 	%f51, 0f00000000;
	@%p19 bra 	$L__BB1_38;
	mul.lo.s32 	%r11, %r1, 12;
	mul.lo.s32 	%r12, %r2, 12;
	neg.s32 	%r111, %r96;
	mov.f32 	%f51, 0f00000000;
$L__BB1_37:
	ld.local.u32 	%r84, [%rd121];
	ld.local.u32 	%r85, [%rd122];
	ld.local.u32 	%r86, [%rd123];
	mul.wide.s32 	%rd95, %r86, 4;
	add.s64 	%rd96, %rd2, %rd95;
	ld.global.f32 	%f6, [%rd96];
	mad.lo.s32 	%r87, %r84, 3, %r11;
	mul.wide.s32 	%rd97, %r87, 4;
	add.s64 	%rd98, %rd1, %rd97;
	ld.global.f32 	%f7, [%rd98];
	ld.global.f32 	%f8, [%rd98+4];
	ld.global.f32 	%f9, [%rd98+8];
	mad.lo.s32 	%r88, %r85, 3, %r12;
	mul.wide.s32 	%rd99, %r88, 4;
	add.s64 	%rd100, %rd1, %rd99;
	ld.global.f32 	%f10, [%rd100];
	ld.global.f32 	%f11, [%rd100+4];
	ld.global.f32 	%f12, [%rd100+8];
	mul.f32 	%f13, %f8, %f11;
	fma.rn.f32 	%f14, %f7, %f10, %f13;
	fma.rn.f32 	%f15, %f9, %f12, %f14;
	fma.rn.f32 	%f51, %f6, %f15, %f51;
	add.s32 	%r111, %r111, 1;
	setp.ne.s32 	%p20, %r111, 0;
	add.s64 	%rd123, %rd123, 4;
	add.s64 	%rd122, %rd122, 4;
	add.s64 	%rd121, %rd121, 4;
	@%p20 bra 	$L__BB1_37;
$L__BB1_38:
	add.s64 	%rd102, %rd3, %rd28;
	st.global.f32 	[%rd102], %f51;
$L__BB1_39:
	ret;

}
	// .globl	_Z22weighted_jacobi_kernelPfS_PKfS_PiS2_if
.visible .entry _Z22weighted_jacobi_kernelPfS_PKfS_PiS2_if(
	.param .u64 .ptr .align 1 _Z22weighted_jacobi_kernelPfS_PKfS_PiS2_if_param_0,
	.param .u64 .ptr .align 1 _Z22weighted_jacobi_kernelPfS_PKfS_PiS2_if_param_1,
	.param .u64 .ptr .align 1 _Z22weighted_jacobi_kernelPfS_PKfS_PiS2_if_param_2,
	.param .u64 .ptr .align 1 _Z22weighted_jacobi_kernelPfS_PKfS_PiS2_if_param_3,
	.param .u64 .ptr .align 1 _Z22weighted_jacobi_kernelPfS_PKfS_PiS2_if_param_4,
	.param .u64 .ptr .align 1 _Z22weighted_jacobi_kernelPfS_PKfS_PiS2_if_param_5,
	.param .u32 _Z22weighted_jacobi_kernelPfS_PKfS_PiS2_if_param_6,
	.param .f32 _Z22weighted_jacobi_kernelPfS_PKfS_PiS2_if_param_7
)
{
	.reg .pred 	%p<27>;
	.reg .b32 	%r<7>;
	.reg .b32 	%f<162>;
	.reg .b64 	%rd<112>;
	.reg .b64 	%fd<7>;

	ld.param.u64 	%rd44, [_Z22weighted_jacobi_kernelPfS_PKfS_PiS2_if_param_0];
	ld.param.u64 	%rd47, [_Z22weighted_jacobi_kernelPfS_PKfS_PiS2_if_param_1];
	ld.param.u64 	%rd45, [_Z22weighted_jacobi_kernelPfS_PKfS_PiS2_if_param_2];
	ld.param.u64 	%rd48, [_Z22weighted_jacobi_kernelPfS_PKfS_PiS2_if_param_3];
	ld.param.u64 	%rd49, [_Z22weighted_jacobi_kernelPfS_PKfS_PiS2_if_param_4];
	ld.param.u64 	%rd46, [_Z22weighted_jacobi_kernelPfS_PKfS_PiS2_if_param_5];
	ld.param.s32 	%rd50, [_Z22weighted_jacobi_kernelPfS_PKfS_PiS2_if_param_6];
	ld.param.f32 	%f75, [_Z22weighted_jacobi_kernelPfS_PKfS_PiS2_if_param_7];
	cvta.to.global.u64 	%rd1, %rd48;
	cvta.to.global.u64 	%rd2, %rd49;
	cvta.to.global.u64 	%rd3, %rd47;
	mov.u32 	%r2, %ctaid.x;
	mov.u32 	%r3, %ntid.x;
	mov.u32 	%r4, %tid.x;
	mad.lo.s32 	%r5, %r2, %r3, %r4;
	cvt.u64.u32 	%rd4, %r5;
	setp.ge.u64 	%p1, %rd4, %rd50;
	@%p1 bra 	$L__BB2_59;
	cvta.to.global.u64 	%rd51, %rd46;
	shl.b64 	%rd52, %rd4, 2;
	add.s64 	%rd53, %rd51, %rd52;
	ld.global.u32 	%r6, [%rd53];
	cvt.s64.s32 	%rd109, %r6;
	ld.global.u32 	%r1, [%rd53+4];
	setp.ge.u32 	%p2, %r6, %r1;
	mov.f32 	%f119, 0f00000000;
	mov.f32 	%f118, %f119;
	@%p2 bra 	$L__BB2_57;
	add.s64 	%rd54, %rd109, 1;
	cvt.s64.s32 	%rd55, %r1;
	max.u64 	%rd56, %rd54, %rd55;
	sub.s64 	%rd6, %rd56, %rd109;
	and.b64  	%rd7, %rd6, 7;
	sub.s64 	%rd57, %rd109, %rd56;
	setp.gt.u64 	%p3, %rd57, -8;
	mov.f32 	%f118, 0f00000000;
	mov.f32 	%f119, %f118;
	@%p3 bra 	$L__BB2_29;
	and.b64  	%rd107, %rd6, -8;
	shl.b64 	%rd58, %rd109, 2;
	add.s64 	%rd59, %rd58, 16;
	add.s64 	%rd106, %rd2, %rd59;
	add.s64 	%rd105, %rd1, %rd59;
	mov.f32 	%f118, 0f00000000;
$L__BB2_4:
	.pragma "nounroll";
	ld.global.s32 	%rd15, [%rd106+-16];
	setp.eq.s64 	%p4, %rd15, %rd4;
	@%p4 bra 	$L__BB2_6;
	ld.global.f32 	%f80, [%rd105+-16];
	shl.b64 	%rd60, %rd15, 2;
	add.s64 	%rd61, %rd3, %rd60;
	ld.global.f32 	%f81, [%rd61];
	fma.rn.f32 	%f119, %f80, %f81, %f119;
	bra.uni 	$L__BB2_7;
$L__BB2_6:
	ld.global.f32 	%f118, [%rd105+-16];
$L__BB2_7:
	ld.global.s32 	%rd16, [%rd106+-12];
	setp.eq.s64 	%p5, %rd16, %rd4;
	@%p5 bra 	$L__BB2_9;
	ld.global.f32 	%f82, [%rd105+-12];
	shl.b64 	%rd62, %rd16, 2;
	add.s64 	%rd63, %rd3, %rd62;
	ld.global.f32 	%f83, [%rd63];
	fma.rn.f32 	%f119, %f82, %f83, %f119;
	bra.uni 	$L__BB2_10;
$L__BB2_9:
	ld.global.f32 	%f118, [%rd105+-12];
$L__BB2_10:
	ld.global.s32 	%rd17, [%rd106+-8];
	setp.eq.s64 	%p6, %rd17, %rd4;
	@%p6 bra 	$L__BB2_12;
	ld.global.f32 	%f84, [%rd105+-8];
	shl.b64 	%rd64, %rd17, 2;
	add.s64 	%rd65, %rd3, %rd64;
	ld.global.f32 	%f85, [%rd65];
	fma.rn.f32 	%f119, %f84, %f85, %f119;
	bra.uni 	$L__BB2_13;
$L__BB2_12:
	ld.global.f32 	%f118, [%rd105+-8];
$L__BB2_13:
	ld.global.s32 	%rd18, [%rd106+-4];
	setp.eq.s64 	%p7, %rd18, %rd4;
	@%p7 bra 	$L__BB2_15;
	ld.global.f32 	%f86, [%rd105+-4];
	shl.b64 	%rd66, %rd18, 2;
	add.s64 	%rd67, %rd3, %rd66;
	ld.global.f32 	%f87, [%rd67];
	fma.rn.f32 	%f119, %f86, %f87, %f119;
	bra.uni 	$L__BB2_16;
$L__BB2_15:
	ld.global.f32 	%f118, [%rd105+-4];
$L__BB2_16:
	ld.global.s32 	%rd19, [%rd106];
	setp.eq.s64 	%p8, %rd19, %rd4;
	@%p8 bra 	$L__BB2_18;
	ld.global.f32 	%f88, [%rd105];
	shl.b64 	%rd68, %rd19, 2;
	add.s64 	%rd69, %rd3, %rd68;
	ld.global.f32 	%f89, [%rd69];
	fma.rn.f32 	%f119, %f88, %f89, %f119;
	bra.uni 	$L__BB2_19;
$L__BB2_18:
	ld.global.f32 	%f118, [%rd105];
$L__BB2_19:
	ld.global.s32 	%rd20, [%rd106+4];
	setp.eq.s64 	%p9, %rd20, %rd4;
	@%p9 bra 	$L__BB2_21;
	ld.global.f32 	%f90, [%rd105+4];
	shl.b64 	%rd70, %rd20, 2;
	add.s64 	%rd71, %rd3, %rd70;
	ld.global.f32 	%f91, [%rd71];
	fma.rn.f32 	%f119, %f90, %f91, %f119;
	bra.uni 	$L__BB2_22;
$L__BB2_21:
	ld.global.f32 	%f118, [%rd105+4];
$L__BB2_22:
	ld.global.s32 	%rd21, [%rd106+8];
	setp.eq.s64 	%p10, %rd21, %rd4;
	@%p10 bra 	$L__BB2_24;
	ld.global.f32 	%f92, [%rd105+8];
	shl.b64 	%rd72, %rd21, 2;
	add.s64 	%rd73, %rd3, %rd72;
	ld.global.f32 	%f93, [%rd73];
	fma.rn.f32 	%f119, %f92, %f93, %f119;
	bra.uni 	$L__BB2_25;
$L__BB2_24:
	ld.global.f32 	%f118, [%rd105+8];
$L__BB2_25:
	ld.global.s32 	%rd22, [%rd106+12];
	setp.eq.s64 	%p11, %rd22, %rd4;
	@%p11 bra 	$L__BB2_27;
	ld.global.f32 	%f94, [%rd105+12];
	shl.b64 	%rd74, %rd22, 2;
	add.s64 	%rd75, %rd3, %rd74;
	ld.global.f32 	%f95, [%rd75];
	fma.rn.f32 	%f119, %f94, %f95, %f119;
	bra.uni 	$L__BB2_28;
$L__BB2_27:
	ld.global.f32 	%f118, [%rd105+12];
$L__BB2_28:
	add.s64 	%rd109, %rd109, 8;
	add.s64 	%rd107, %rd107, -8;
	add.s64 	%rd106, %rd106, 32;
	add.s64 	%rd105, %rd105, 32;
	setp.ne.s64 	%p12, %rd107, 0;
	@%p12 bra 	$L__BB2_4;
$L__BB2_29:
	setp.eq.s64 	%p13, %rd7, 0;
	@%p13 bra 	$L__BB2_57;
	and.b64  	%rd28, %rd6, 3;
	setp.lt.u64 	%p14, %rd7, 4;
	@%p14 bra 	$L__BB2_44;
	shl.b64 	%rd76, %rd109, 2;
	add.s64 	%rd29, %rd2, %rd76;
	ld.global.s32 	%rd30, [%rd29];
	setp.eq.s64 	%p15, %rd30, %rd4;
	add.s64 	%rd31, %rd1, %rd76;
	@%p15 bra 	$L__BB2_33;
	ld.global.f32 	%f97, [%rd31];
	shl.b64 	%rd77, %rd30, 2;
	add.s64 	%rd78, %rd3, %rd77;
	ld.global.f32 	%f98, [%rd78];
	fma.rn.f32 	%f119, %f97, %f98, %f119;
	bra.uni 	$L__BB2_34;
$L__BB2_33:
	ld.global.f32 	%f118, [%rd31];
$L__BB2_34:
	ld.global.s32 	%rd32, [%rd29+4];
	setp.eq.s64 	%p16, %rd32, %rd4;
	@%p16 bra 	$L__BB2_36;
	ld.global.f32 	%f99, [%rd31+4];
	shl.b64 	%rd79, %rd32, 2;
	add.s64 	%rd80, %rd3, %rd79;
	ld.global.f32 	%f100, [%rd80];
	fma.rn.f32 	%f119, %f99, %f100, %f119;
	bra.uni 	$L__BB2_37;
$L__BB2_36:
	ld.global.f32 	%f118, [%rd31+4];
$L__BB2_37:
	ld.global.s32 	%rd33, [%rd29+8];
	setp.eq.s64 	%p17, %rd33, %rd4;
	@%p17 bra 	$L__BB2_39;
	ld.global.f32 	%f101, [%rd31+8];
	shl.b64 	%rd81, %rd33, 2;
	add.s64 	%rd82, %rd3, %rd81;
	ld.global.f32 	%f102, [%rd82];
	fma.rn.f32 	%f119, %f101, %f102, %f119;
	bra.uni 	$L__BB2_40;
$L__BB2_39:
	ld.global.f32 	%f118, [%rd31+8];
$L__BB2_40:
	ld.global.s32 	%rd34, [%rd29+12];
	setp.eq.s64 	%p18, %rd34, %rd4;
	@%p18 bra 	$L__BB2_42;
	ld.global.f32 	%f103, [%rd31+12];
	shl.b64 	%rd83, %rd34, 2;
	add.s64 	%rd84, %rd3, %rd83;
	ld.global.f32 	%f104, [%rd84];
	fma.rn.f32 	%f119, %f103, %f104, %f119;
	bra.uni 	$L__BB2_43;
$L__BB2_42:
	ld.global.f32 	%f118, [%rd31+12];
$L__BB2_43:
	add.s64 	%rd109, %rd109, 4;
$L__BB2_44:
	setp.eq.s64 	%p19, %rd28, 0;
	@%p19 bra 	$L__BB2_57;
	setp.eq.s64 	%p20, %rd28, 1;
	@%p20 bra 	$L__BB2_53;
	shl.b64 	%rd85, %rd109, 2;
	add.s64 	%rd37, %rd2, %rd85;
	ld.global.s32 	%rd38, [%rd37];
	setp.eq.s64 	%p21, %rd38, %rd4;
	add.s64 	%rd39, %rd1, %rd85;
	@%p21 bra 	$L__BB2_48;
	ld.global.f32 	%f106, [%rd39];
	shl.b64 	%rd86, %rd38, 2;
	add.s64 	%rd87, %rd3, %rd86;
	ld.global.f32 	%f107, [%rd87];
	fma.rn.f32 	%f119, %f106, %f107, %f119;
	bra.uni 	$L__BB2_49;
$L__BB2_48:
	ld.global.f32 	%f118, [%rd39];
$L__BB2_49:
	ld.global.s32 	%rd40, [%rd37+4];
	setp.eq.s64 	%p22, %rd40, %rd4;
	@%p22 bra 	$L__BB2_51;
	ld.global.f32 	%f108, [%rd39+4];
	shl.b64 	%rd88, %rd40, 2;
	add.s64 	%rd89, %rd3, %rd88;
	ld.global.f32 	%f109, [%rd89];
	fma.rn.f32 	%f119, %f108, %f109, %f119;
	bra.uni 	$L__BB2_52;
$L__BB2_51:
	ld.global.f32 	%f118, [%rd39+4];
$L__BB2_52:
	add.s64 	%rd109, %rd109, 2;
$L__BB2_53:
	and.b64  	%rd90, %rd6, 1;
	setp.eq.b64 	%p23, %rd90, 1;
	not.pred 	%p24, %p23;
	@%p24 bra 	$L__BB2_57;
	shl.b64 	%rd91, %rd109, 2;
	add.s64 	%rd92, %rd2, %rd91;
	ld.global.s32 	%rd43, [%rd92];
	setp.eq.s64 	%p25, %rd43, %rd4;
	@%p25 bra 	$L__BB2_56;
	add.s64 	%rd94, %rd1, %rd91;
	ld.global.f32 	%f110, [%rd94];
	shl.b64 	%rd95, %rd43, 2;
	add.s64 	%rd96, %rd3, %rd95;
	ld.global.f32 	%f111, [%rd96];
	fma.rn.f32 	%f119, %f110, %f111, %f119;
	bra.uni 	$L__BB2_57;
$L__BB2_56:
	add.s64 	%rd98, %rd1, %rd91;
	ld.global.f32 	%f118, [%rd98];
$L__BB2_57:
	setp.eq.f32 	%p26, %f118, 0f00000000;
	@%p26 bra 	$L__BB2_59;
	div.rn.f32 	%f112, %f75, %f118;
	cvta.to.global.u64 	%rd99, %rd45;
	shl.b64 	%rd100, %rd4, 2;
	add.s64 	%rd101, %rd99, %rd100;
	ld.global.f32 	%f113, [%rd101];
	sub.f32 	%f114, %f113, %f119;
	mul.f32 	%f115, %f112, %f114;
	cvt.f64.f32 	%fd1, %f115;
	cvt.f64.f32 	%fd2, %f75;
	mov.f64 	%fd3, 0d3FF0000000000000;
	sub.f64 	%fd4, %fd3, %fd2;
	add.s64 	%rd102, %rd3, %rd100;
	ld.global.f32 	%f116, [%rd102];
	cvt.f64.f32 	%fd5, %f116;
	fma.rn.f64 	%fd6, %fd4, %fd5, %fd1;
	cvt.rn.f32.f64 	%f117, %fd6;
	cvta.to.global.u64 	%rd103, %rd44;
	add.s64 	%rd104, %rd103, %rd100;
	st.global.f32 	[%rd104], %f117;
$L__BB2_59:
	ret;

}
	// .globl	_Z10copy_fieldPfPKfi
.visible .entry _Z10copy_fieldPfPKfi(
	.param .u64 .ptr .align 1 _Z10copy_fieldPfPKfi_param_0,
	.param .u64 .ptr .align 1 _Z10copy_fieldPfPKfi_param_1,
	.param .u32 _Z10copy_fieldPfPKfi_param_2
)
{
	.reg .pred 	%p<2>;
	.reg .b32 	%r<5>;
	.reg .b32 	%f<2>;
	.reg .b64 	%rd<10>;

	ld.param.u64 	%rd2, [_Z10copy_fieldPfPKfi_param_0];
	ld.param.u64 	%rd3, [_Z10copy_fieldPfPKfi_param_1];
	ld.param.s32 	%rd4, [_Z10copy_fieldPfPKfi_param_2];
	mov.u32 	%r1, %ctaid.x;
	mov.u32 	%r2, %ntid.x;
	mov.u32 	%r3, %tid.x;
	mad.lo.s32 	%r4, %r1, %r2, %r3;
	cvt.u64.u32 	%rd1, %r4;
	setp.ge.u64 	%p1, %rd1, %rd4;
	@%p1 bra 	$L__BB3_2;
	cvta.to.global.u64 	%rd5, %rd3;
	cvta.to.global.u64 	%rd6, %rd2;
	shl.b64 	%rd7, %rd1, 2;
	add.s64 	%rd8, %rd5, %rd7;
	ld.global.f32 	%f1, [%rd8];
	add.s64 	%rd9, %rd6, %rd7;
	st.global.f32 	[%rd9], %f1;
$L__BB3_2:
	ret;

}
	// .globl	_Z20calc_diag_inv_kernelPfPKfPKiS3_i
.visible .entry _Z20calc_diag_inv_kernelPfPKfPKiS3_i(
	.param .u64 .ptr .align 1 _Z20calc_diag_inv_kernelPfPKfPKiS3_i_param_0,
	.param .u64 .ptr .align 1 _Z20calc_diag_inv_kernelPfPKfPKiS3_i_param_1,
	.param .u64 .ptr .align 1 _Z20calc_diag_inv_kernelPfPKfPKiS3_i_param_2,
	.param .u64 .ptr .align 1 _Z20calc_diag_inv_kernelPfPKfPKiS3_i_param_3,
	.param .u32 _Z20calc_diag_inv_kernelPfPKfPKiS3_i_param_4
)
{
	.reg .pred 	%p<5>;
	.reg .b32 	%r<12>;
	.reg .b32 	%f<3>;
	.reg .b64 	%rd<25>;

	ld.param.u64 	%rd9, [_Z20calc_diag_inv_kernelPfPKfPKiS3_i_param_0];
	ld.param.u64 	%rd10, [_Z20calc_diag_inv_kernelPfPKfPKiS3_i_param_1];
	ld.param.u64 	%rd11, [_Z20calc_diag_inv_kernelPfPKfPKiS3_i_param_2];
	ld.param.u64 	%rd12, [_Z20calc_diag_inv_kernelPfPKfPKiS3_i_param_3];
	ld.param.s32 	%rd13, [_Z20calc_diag_inv_kernelPfPKfPKiS3_i_param_4];
	mov.u32 	%r6, %ctaid.x;
	mov.u32 	%r7, %ntid.x;
	mov.u32 	%r8, %tid.x;
	mad.lo.s32 	%r9, %r6, %r7, %r8;
	cvt.u64.u32 	%rd1, %r9;
	setp.ge.u64 	%p1, %rd1, %rd13;
	@%p1 bra 	$L__BB4_6;
	cvta.to.global.u64 	%rd14, %rd12;
	shl.b64 	%rd15, %rd1, 2;
	add.s64 	%rd2, %rd14, %rd15;
	ld.global.u32 	%r1, [%rd2];
	ld.global.u32 	%r11, [%rd2+4];
	setp.ge.u32 	%p2, %r1, %r11;
	@%p2 bra 	$L__BB4_6;
	cvta.to.global.u64 	%rd16, %rd9;
	add.s64 	%rd3, %rd16, %rd15;
	cvta.to.global.u64 	%rd4, %rd11;
	cvta.to.global.u64 	%rd5, %rd10;
	cvt.s64.s32 	%rd24, %r1;
$L__BB4_3:
	shl.b64 	%rd18, %rd24, 2;
	add.s64 	%rd19, %rd4, %rd18;
	ld.global.s32 	%rd20, [%rd19];
	setp.ne.s64 	%p3, %rd20, %rd1;
	@%p3 bra 	$L__BB4_5;
	add.s64 	%rd22, %rd5, %rd18;
	ld.global.f32 	%f1, [%rd22];
	rcp.rn.f32 	%f2, %f1;
	st.global.f32 	[%rd3], %f2;
	ld.global.u32 	%r11, [%rd2+4];
$L__BB4_5:
	add.s64 	%rd24, %rd24, 1;
	cvt.s64.s32 	%rd23, %r11;
	setp.lt.u64 	%p4, %rd24, %rd23;
	@%p4 bra 	$L__BB4_3;
$L__BB4_6:
	ret;

}
	// .globl	_Z16scale_csr_by_rowPfS_PKiS1_iS_
.visible .entry _Z16scale_csr_by_rowPfS_PKiS1_iS_(
	.param .u64 .ptr .align 1 _Z16scale_csr_by_rowPfS_PKiS1_iS__param_0,
	.param .u64 .ptr .align 1 _Z16scale_csr_by_rowPfS_PKiS1_iS__param_1,
	.param .u64 .ptr .align 1 _Z16scale_csr_by_rowPfS_PKiS1_iS__param_2,
	.param .u64 .ptr .align 1 _Z16scale_csr_by_rowPfS_PKiS1_iS__param_3,
	.param .u32 _Z16scale_csr_by_rowPfS_PKiS1_iS__param_4,
	.param .u64 .ptr .align 1 _Z16scale_csr_by_rowPfS_PKiS1_iS__param_5
)
{
	.reg .pred 	%p<4>;
	.reg .b32 	%r<7>;
	.reg .b32 	%f<4>;
	.reg .b64 	%rd<23>;

	ld.param.u64 	%rd9, [_Z16scale_csr_by_rowPfS_PKiS1_iS__param_0];
	ld.param.u64 	%rd10, [_Z16scale_csr_by_rowPfS_PKiS1_iS__param_1];
	ld.param.u64 	%rd11, [_Z16scale_csr_by_rowPfS_PKiS1_iS__param_3];
	ld.param.s32 	%rd13, [_Z16scale_csr_by_rowPfS_PKiS1_iS__param_4];
	ld.param.u64 	%rd12, [_Z16scale_csr_by_rowPfS_PKiS1_iS__param_5];
	mov.u32 	%r2, %ctaid.x;
	mov.u32 	%r3, %ntid.x;
	mov.u32 	%r4, %tid.x;
	mad.lo.s32 	%r5, %r2, %r3, %r4;
	cvt.u64.u32 	%rd1, %r5;
	setp.ge.u64 	%p1, %rd1, %rd13;
	@%p1 bra 	$L__BB5_4;
	cvta.to.global.u64 	%rd14, %rd11;
	shl.b64 	%rd15, %rd1, 2;
	add.s64 	%rd2, %rd14, %rd15;
	ld.global.u32 	%r1, [%rd2];
	ld.global.u32 	%r6, [%rd2+4];
	setp.ge.u32 	%p2, %r1, %r6;
	@%p2 bra 	$L__BB5_4;
	cvta.to.global.u64 	%rd16, %rd12;
	add.s64 	%rd3, %rd16, %rd15;
	cvta.to.global.u64 	%rd4, %rd10;
	cvta.to.global.u64 	%rd5, %rd9;
	cvt.s64.s32 	%rd22, %r1;
$L__BB5_3:
	shl.b64 	%rd18, %rd22, 2;
	add.s64 	%rd19, %rd4, %rd18;
	ld.global.f32 	%f1, [%rd19];
	ld.global.f32 	%f2, [%rd3];
	mul.f32 	%f3, %f1, %f2;
	add.s64 	%rd20, %rd5, %rd18;
	st.global.f32 	[%rd20], %f3;
	add.s64 	%rd22, %rd22, 1;
	ld.global.s32 	%rd21, [%rd2+4];
	setp.lt.u64 	%p3, %rd22, %rd21;
	@%p3 bra 	$L__BB5_3;
$L__BB5_4:
	ret;

}
	// .globl	_Z15get_diag_kernelPfPKfPKiS3_i
.visible .entry _Z15get_diag_kernelPfPKfPKiS3_i(
	.param .u64 .ptr .align 1 _Z15get_diag_kernelPfPKfPKiS3_i_param_0,
	.param .u64 .ptr .align 1 _Z15get_diag_kernelPfPKfPKiS3_i_param_1,
	.param .u64 .ptr .align 1 _Z15get_diag_kernelPfPKfPKiS3_i_param_2,
	.param .u64 .ptr .align 1 _Z15get_diag_kernelPfPKfPKiS3_i_param_3,
	.param .u32 _Z15get_diag_kernelPfPKfPKiS3_i_param_4
)
{
	.reg .pred 	%p<5>;
	.reg .b32 	%r<12>;
	.reg .b32 	%f<2>;
	.reg .b64 	%rd<25>;

	ld.param.u64 	%rd9, [_Z15get_diag_kernelPfPKfPKiS3_i_param_0];
	ld.param.u64 	%rd10, [_Z15get_diag_kernelPfPKfPKiS3_i_param_1];
	ld.param.u64 	%rd11, [_Z15get_diag_kernelPfPKfPKiS3_i_param_2];
	ld.param.u64 	%rd12, [_Z15get_diag_kernelPfPKfPKiS3_i_param_3];
	ld.param.s32 	%rd13, [_Z15get_diag_kernelPfPKfPKiS3_i_param_4];
	mov.u32 	%r6, %ctaid.x;
	mov.u32 	%r7, %ntid.x;
	mov.u32 	%r8, %tid.x;
	mad.lo.s32 	%r9, %r6, %r7, %r8;
	cvt.u64.u32 	%rd1, %r9;
	setp.ge.u64 	%p1, %rd1, %rd13;
	@%p1 bra 	$L__BB6_6;
	cvta.to.global.u64 	%rd14, %rd12;
	shl.b64 	%rd15, %rd1, 2;
	add.s64 	%rd2, %rd14, %rd15;
	ld.global.u32 	%r1, [%rd2];
	ld.global.u32 	%r11, [%rd2+4];
	setp.ge.u32 	%p2, %r1, %r11;
	@%p2 bra 	$L__BB6_6;
	cvta.to.global.u64 	%rd16, %rd9;
	add.s64 	%rd3, %rd16, %rd15;
	cvta.to.global.u64 	%rd4, %rd11;
	cvta.to.global.u64 	%rd5, %rd10;
	cvt.s64.s32 	%rd24, %r1;
$L__BB6_3:
	shl.b64 	%rd18, %rd24, 2;
	add.s64 	%rd19, %rd4, %rd18;
	ld.global.s32 	%rd20, [%rd19];
	setp.ne.s64 	%p3, %rd20, %rd1;
	@%p3 bra 	$L__BB6_5;
	add.s64 	%rd22, %rd5, %rd18;
	ld.global.f32 	%f1, [%rd22];
	st.global.f32 	[%rd3], %f1;
	ld.global.u32 	%r11, [%rd2+4];
$L__BB6_5:
	add.s64 	%rd24, %rd24, 1;
	cvt.s64.s32 	%rd23, %r11;
	setp.lt.u64 	%p4, %rd24, %rd23;
	@%p4 bra 	$L__BB6_3;
$L__BB6_6:
	ret;

}
	// .globl	_Z20fill_sequence_kernelPii
.visible .entry _Z20fill_sequence_kernelPii(
	.param .u64 .ptr .align 1 _Z20fill_sequence_kernelPii_param_0,
	.param .u32 _Z20fill_sequence_kernelPii_param_1
)
{
	.reg .pred 	%p<2>;
	.reg .b32 	%r<5>;
	.reg .b64 	%rd<7>;

	ld.param.u64 	%rd2, [_Z20fill_sequence_kernelPii_param_0];
	ld.param.s32 	%rd3, [_Z20fill_sequence_kernelPii_param_1];
	mov.u32 	%r2, %ctaid.x;
	mov.u32 	%r3, %ntid.x;
	mov.u32 	%r4, %tid.x;
	mad.lo.s32 	%r1, %r2, %r3, %r4;
	cvt.u64.u32 	%rd1, %r1;
	setp.ge.u64 	%p1, %rd1, %rd3;
	@%p1 bra 	$L__BB7_2;
	cvta.to.global.u64 	%rd4, %rd2;
	shl.b64 	%rd5, %rd1, 2;
	add.s64 	%rd6, %rd4, %rd5;
	st.global.u32 	[%rd6], %r1;
$L__BB7_2:
	ret;

}
	// .globl	_Z15get_Aoff_kernelPfPKiS1_i
.visible .entry _Z15get_Aoff_kernelPfPKiS1_i(
	.param .u64 .ptr .align 1 _Z15get_Aoff_kernelPfPKiS1_i_param_0,
	.param .u64 .ptr .align 1 _Z15get_Aoff_kernelPfPKiS1_i_param_1,
	.param .u64 .ptr .align 1 _Z15get_Aoff_kernelPfPKiS1_i_param_2,
	.param .u32 _Z15get_Aoff_kernelPfPKiS1_i_param_3
)
{
	.reg .pred 	%p<5>;
	.reg .b32 	%r<13>;
	.reg .b64 	%rd<21>;

	ld.param.u64 	%rd8, [_Z15get_Aoff_kernelPfPKiS1_i_param_0];
	ld.param.u64 	%rd9, [_Z15get_Aoff_kernelPfPKiS1_i_param_1];
	ld.param.u64 	%rd10, [_Z15get_Aoff_kernelPfPKiS1_i_param_2];
	ld.param.s32 	%rd11, [_Z15get_Aoff_kernelPfPKiS1_i_param_3];
	mov.u32 	%r6, %ctaid.x;
	mov.u32 	%r7, %ntid.x;
	mov.u32 	%r8, %tid.x;
	mad.lo.s32 	%r9, %r6, %r7, %r8;
	cvt.u64.u32 	%rd1, %r9;
	setp.ge.u64 	%p1, %rd1, %rd11;
	@%p1 bra 	$L__BB8_6;
	cvta.to.global.u64 	%rd12, %rd10;
	shl.b64 	%rd13, %rd1, 2;
	add.s64 	%rd2, %rd12, %rd13;
	ld.global.u32 	%r1, [%rd2];
	ld.global.u32 	%r12, [%rd2+4];
	setp.ge.u32 	%p2, %r1, %r12;
	@%p2 bra 	$L__BB8_6;
	cvta.to.global.u64 	%rd3, %rd9;
	cvta.to.global.u64 	%rd4, %rd8;
	cvt.s64.s32 	%rd20, %r1;
$L__BB8_3:
	shl.b64 	%rd14, %rd20, 2;
	add.s64 	%rd15, %rd3, %rd14;
	ld.global.s32 	%rd16, [%rd15];
	setp.ne.s64 	%p3, %rd16, %rd1;
	@%p3 bra 	$L__BB8_5;
	add.s64 	%rd18, %rd4, %rd14;
	mov.b32 	%r10, 0;
	st.global.u32 	[%rd18], %r10;
	ld.global.u32 	%r12, [%rd2+4];
$L__BB8_5:
	add.s64 	%rd20, %rd20, 1;
	cvt.s64.s32 	%rd19, %r12;
	setp.lt.u64 	%p4, %rd20, %rd19;
	@%p4 bra 	$L__BB8_3;
$L__BB8_6:
	ret;

}


// ===== COMPILED SASS (sm_100) =====

	.target	sm_100

	.elftype	@"ET_EXEC"


//--------------------- .note.nv.tkinfo           --------------------------
	.section	.note.nv.tkinfo,"",@"SHT_NOTE"
	.sectionflags	@"SHF_NOTE_NV_TKINFO"
	.tkinfo
        /*0018*/ 	.word	0x00000002
        /*0030*/ 	.string	""
        /*0030*/ 	.string	"ptxas"
        /*0030*/ 	.string	"Cuda compilation tools, release 13.0, V13.0.88"
        /*0030*/ 	.string	"Build cuda_13.0.r13.0/compiler.36424714_0"
        /*0030*/ 	.string	"-arch sm_100 -m 64 "



//--------------------- .note.nv.cuinfo           --------------------------
	.section	.note.nv.cuinfo,"",@"SHT_NOTE"
	.sectionflags	@"SHF_NOTE_NV_CUINFO"
        /*0018*/ 	.short	0x0002
        /*001a*/ 	.short	0x0064
        /*001c*/ 	.short	0x0082
	.zero		2


//--------------------- .nv.info                  --------------------------
	.section	.nv.info,"",@"SHT_CUDA_INFO"
	.align	4


	//----- nvinfo : EIATTR_REGCOUNT
	.align		4
        /*0000*/ 	.byte	0x04, 0x2f
        /*0002*/ 	.short	(.L_1 - .L_0)
	.align		4
.L_0:
        /*0004*/ 	.word	index@(_Z23fill_A_CSR_cloth_kernelPfPKiS1_S1_S1_S1_S1_iPKffiiS1_S3_)
        /*0008*/ 	.word	0x00000018


	//----- nvinfo : EIATTR_FRAME_SIZE
	.align		4
.L_1:
        /*000c*/ 	.byte	0x04, 0x11
        /*000e*/ 	.short	(.L_3 - .L_2)
	.align		4
.L_2:
        /*0010*/ 	.word	index@(_Z23fill_A_CSR_cloth_kernelPfPKiS1_S1_S1_S1_S1_iPKffiiS1_S3_)
        /*0014*/ 	.word	0x00000000


	//----- nvinfo : EIATTR_REGCOUNT
	.align		4
.L_3:
        /*0018*/ 	.byte	0x04, 0x2f
        /*001a*/ 	.short	(.L_5 - .L_4)
	.align		4
.L_4:
        /*001c*/ 	.word	index@(_Z30fill_A_CSR_soft_lessmem_kernelPfPKiS1_S1_iPKfS3_iiiS1_S3_S3_)
        /*0020*/ 	.word	0x00000020


	//----- nvinfo : EIATTR_FRAME_SIZE
	.align		4
.L_5:
        /*0024*/ 	.byte	0x04, 0x11
        /*0026*/ 	.short	(.L_7 - .L_6)
	.align		4
.L_6:
        /*0028*/ 	.word	index@(_Z30fill_A_CSR_soft_lessmem_kernelPfPKiS1_S1_iPKfS3_iiiS1_S3_S3_)
        /*002c*/ 	.word	0x00000028


	//----- nvinfo : EIATTR_REGCOUNT
	.align		4
.L_7:
        /*0030*/ 	.byte	0x04, 0x2f
        /*0032*/ 	.short	(.L_9 - .L_8)
	.align		4
.L_8:
        /*0034*/ 	.word	index@(_Z22weighted_jacobi_kernelPfS_PKfS_PiS2_if)
        /*0038*/ 	.word	0x00000026


	//----- nvinfo : EIATTR_FRAME_SIZE
	.align		4
.L_9:
        /*003c*/ 	.byte	0x04, 0x11
        /*003e*/ 	.short	(.L_11 - .L_10)
	.align		4
.L_10:
        /*0040*/ 	.word	index@($__internal_1_$__cuda_sm3x_div_rn_noftz_f32_slowpath)
        /*0044*/ 	.word	0x00000000


	//----- nvinfo : EIATTR_FRAME_SIZE
	.align		4
.L_11:
        /*0048*/ 	.byte	0x04, 0x11
        /*004a*/ 	.short	(.L_13 - .L_12)
	.align		4
.L_12:
        /*004c*/ 	.word	index@(_Z22weighted_jacobi_kernelPfS_PKfS_PiS2_if)
        /*0050*/ 	.word	0x00000000


	//----- nvinfo : EIATTR_REGCOUNT
	.align		4
.L_13:
        /*0054*/ 	.byte	0x04, 0x2f
        /*0056*/ 	.short	(.L_15 - .L_14)
	.align		4
.L_14:
        /*0058*/ 	.word	index@(_Z10copy_fieldPfPKfi)
        /*005c*/ 	.word	0x00000008


	//----- nvinfo : EIATTR_FRAME_SIZE
	.align		4
.L_15:
        /*0060*/ 	.byte	0x04, 0x11
        /*0062*/ 	.short	(.L_17 - .L_16)
	.align		4
.L_16:
        /*0064*/ 	.word	index@(_Z10copy_fieldPfPKfi)
        /*0068*/ 	.word	0x00000000


	//----- nvinfo : EIATTR_REGCOUNT
	.align		4
.L_17:
        /*006c*/ 	.byte	0x04, 0x2f
        /*006e*/ 	.short	(.L_19 - .L_18)
	.align		4
.L_18:
        /*0070*/ 	.word	index@(_Z20calc_diag_inv_kernelPfPKfPKiS3_i)
        /*0074*/ 	.word	0x00000014


	//----- nvinfo : EIATTR_FRAME_SIZE
	.align		4
.L_19:
        /*0078*/ 	.byte	0x04, 0x11
        /*007a*/ 	.short	(.L_21 - .L_20)
	.align		4
.L_20:
        /*007c*/ 	.word	index@($__internal_0_$__cuda_sm20_rcp_rn_f32_slowpath)
        /*0080*/ 	.word	0x00000000


	//----- nvinfo : EIATTR_FRAME_SIZE
	.align		4
.L_21:
        /*0084*/ 	.byte	0x04, 0x11
        /*0086*/ 	.short	(.L_23 - .L_22)
	.align		4
.L_22:
        /*0088*/ 	.word	index@(_Z20calc_diag_inv_kernelPfPKfPKiS3_i)
        /*008c*/ 	.word	0x00000000


	//----- nvinfo : EIATTR_REGCOUNT
	.align		4
.L_23:
        /*0090*/ 	.byte	0x04, 0x2f
        /*0092*/ 	.short	(.L_25 - .L_24)
	.align		4
.L_24:
        /*0094*/ 	.word	index@(_Z16scale_csr_by_rowPfS_PKiS1_iS_)
        /*0098*/ 	.word	0x00000010


	//----- nvinfo : EIATTR_FRAME_SIZE
	.align		4
.L_25:
        /*009c*/ 	.byte	0x04, 0x11
        /*009e*/ 	.short	(.L_27 - .L_26)
	.align		4
.L_26:
        /*00a0*/ 	.word	index@(_Z16scale_csr_by_rowPfS_PKiS1_iS_)
        /*00a4*/ 	.word	0x00000000


	//----- nvinfo : EIATTR_REGCOUNT
	.align		4
.L_27:
        /*00a8*/ 	.byte	0x04, 0x2f
        /*00aa*/ 	.short	(.L_29 - .L_28)
	.align		4
.L_28:
        /*00ac*/ 	.word	index@(_Z15get_diag_kernelPfPKfPKiS3_i)
        /*00b0*/ 	.word	0x00000010


	//----- nvinfo : EIATTR_FRAME_SIZE
	.align		4
.L_29:
        /*00b4*/ 	.byte	0x04, 0x11
        /*00b6*/ 	.short	(.L_31 - .L_30)
	.align		4
.L_30:
        /*00b8*/ 	.word	index@(_Z15get_diag_kernelPfPKfPKiS3_i)
        /*00bc*/ 	.word	0x00000000


	//----- nvinfo : EIATTR_REGCOUNT
	.align		4
.L_31:
        /*00c0*/ 	.byte	0x04, 0x2f
        /*00c2*/ 	.short	(.L_33 - .L_32)
	.align		4
.L_32:
        /*00c4*/ 	.word	index@(_Z20fill_sequence_kernelPii)
        /*00c8*/ 	.word	0x00000008


	//----- nvinfo : EIATTR_FRAME_SIZE
	.align		4
.L_33:
        /*00cc*/ 	.byte	0x04, 0x11
        /*00ce*/ 	.short	(.L_35 - .L_34)
	.align		4
.L_34:
        /*00d0*/ 	.word	index@(_Z20fill_sequence_kernelPii)
        /*00d4*/ 	.word	0x00000000


	//----- nvinfo : EIATTR_REGCOUNT
	.align		4
.L_35:
        /*00d8*/ 	.byte	0x04, 0x2f
        /*00da*/ 	.short	(.L_37 - .L_36)
	.align		4
.L_36:
        /*00dc*/ 	.word	index@(_Z15get_Aoff_kernelPfPKiS1_i)
        /*00e0*/ 	.word	0x0000000e


	//----- nvinfo : EIATTR_FRAME_SIZE
	.align		4
.L_37:
        /*00e4*/ 	.byte	0x04, 0x11
        /*00e6*/ 	.short	(.L_39 - .L_38)
	.align		4
.L_38:
        /*00e8*/ 	.word	index@(_Z15get_Aoff_kernelPfPKiS1_i)
        /*00ec*/ 	.word	0x00000000


	//----- nvinfo : EIATTR_MIN_STACK_SIZE
	.align		4
.L_39:
        /*00f0*/ 	.byte	0x04, 0x12
        /*00f2*/ 	.short	(.L_41 - .L_40)
	.align		4
.L_40:
        /*00f4*/ 	.word	index@(_Z15get_Aoff_kernelPfPKiS1_i)
        /*00f8*/ 	.word	0x00000000


	//----- nvinfo : EIATTR_MIN_STACK_SIZE
	.align		4
.L_41:
        /*00fc*/ 	.byte	0x04, 0x12
        /*00fe*/ 	.short	(.L_43 - .L_42)
	.align		4
.L_42:
        /*0100*/ 	.word	index@(_Z20fill_sequence_kernelPii)
        /*0104*/ 	.word	0x00000000


	//----- nvinfo : EIATTR_MIN_STACK_SIZE
	.align		4
.L_43:
        /*0108*/ 	.byte	0x04, 0x12
        /*010a*/ 	.short	(.L_45 - .L_44)
	.align		4
.L_44:
        /*010c*/ 	.word	index@(_Z15get_diag_kernelPfPKfPKiS3_i)
        /*0110*/ 	.word	0x00000000


	//----- nvinfo : EIATTR_MIN_STACK_SIZE
	.align		4
.L_45:
        /*0114*/ 	.byte	0x04, 0x12
        /*0116*/ 	.short	(.L_47 - .L_46)
	.align		4
.L_46:
        /*0118*/ 	.word	index@(_Z16scale_csr_by_rowPfS_PKiS1_iS_)
        /*011c*/ 	.word	0x00000000


	//----- nvinfo : EIATTR_MIN_STACK_SIZE
	.align		4
.L_47:
        /*0120*/ 	.byte	0x04, 0x12
        /*0122*/ 	.short	(.L_49 - .L_48)
	.align		4
.L_48:
        /*0124*/ 	.word	index@(_Z20calc_diag_inv_kernelPfPKfPKiS3_i)
        /*0128*/ 	.word	0x00000000


	//----- nvinfo : EIATTR_MIN_STACK_SIZE
	.align		4
.L_49:
        /*012c*/ 	.byte	0x04, 0x12
        /*012e*/ 	.short	(.L_51 - .L_50)
	.align		4
.L_50:
        /*0130*/ 	.word	index@(_Z10copy_fieldPfPKfi)
        /*0134*/ 	.word	0x00000000


	//----- nvinfo : EIATTR_MIN_STACK_SIZE
	.align		4
.L_51:
        /*0138*/ 	.byte	0x04, 0x12
        /*013a*/ 	.short	(.L_53 - .L_52)
	.align		4
.L_52:
        /*013c*/ 	.word	index@(_Z22weighted_jacobi_kernelPfS_PKfS_PiS2_if)
        /*0140*/ 	.word	0x00000000


	//----- nvinfo : EIATTR_MIN_STACK_SIZE
	.align		4
.L_53:
        /*0144*/ 	.byte	0x04, 0x12
        /*0146*/ 	.short	(.L_55 - .L_54)
	.align		4
.L_54:
        /*0148*/ 	.word	index@(_Z30fill_A_CSR_soft_lessmem_kernelPfPKiS1_S1_iPKfS3_iiiS1_S3_S3_)
        /*014c*/ 	.word	0x00000028


	//----- nvinfo : EIATTR_MIN_STACK_SIZE
	.align		4
.L_55:
        /*0150*/ 	.byte	0x04, 0x12
        /*0152*/ 	.short	(.L_57 - .L_56)
	.align		4
.L_56:
        /*0154*/ 	.word	index@(_Z23fill_A_CSR_cloth_kernelPfPKiS1_S1_S1_S1_S1_iPKffiiS1_S3_)
        /*0158*/ 	.word	0x00000000
.L_57:


//--------------------- .nv.compat                --------------------------
	.section	.nv.compat,"",@"SHT_CUDA_COMPAT_INFO"
	.align	4
        /*0000*/ 	.byte	0x02, 0x09, 0x00, 0x00, 0x02, 0x02, 0x01, 0x00, 0x02, 0x05, 0x05, 0x00, 0x03, 0x07, 0x01, 0x01
        /*0010*/ 	.byte	0x02, 0x03, 0x00, 0x00, 0x02, 0x06, 0x01, 0x00, 0x04, 0x0b, 0x08, 0x00, 0x01, 0x00, 0x00, 0x00
        /*0020*/ 	.byte	0x00, 0x00, 0x00, 0x00


//--------------------- .nv.info._Z15get_Aoff_kernelPfPKiS1_i --------------------------
	.section	.nv.info._Z15get_Aoff_kernelPfPKiS1_i,"",@"SHT_CUDA_INFO"
	.sectionflags	@""
	.align	4


	//----- nvinfo : EIATTR_CUDA_API_VERSION
	.align		4
        /*0000*/ 	.byte	0x04, 0x37
        /*0002*/ 	.short	(.L_59 - .L_58)
.L_58:
        /*0004*/ 	.word	0x00000082


	//----- nvinfo : EIATTR_KPARAM_INFO
	.align		4
.L_59:
        /*0008*/ 	.byte	0x04, 0x17
        /*000a*/ 	.short	(.L_61 - .L_60)
.L_60:
        /*000c*/ 	.word	0x00000000
        /*0010*/ 	.short	0x0003
        /*0012*/ 	.short	0x0018
        /*0014*/ 	.byte	0x00, 0xf0, 0x11, 0x00


	//----- nvinfo : EIATTR_KPARAM_INFO
	.align		4
.L_61:
        /*0018*/ 	.byte	0x04, 0x17
        /*001a*/ 	.short	(.L_63 - .L_62)
.L_62:
        /*001c*/ 	.word	0x00000000
        /*0020*/ 	.short	0x0002
        /*0022*/ 	.short	0x0010
        /*0024*/ 	.byte	0x00, 0xf5, 0x21, 0x00


	//----- nvinfo : EIATTR_KPARAM_INFO
	.align		4
.L_63:
        /*0028*/ 	.byte	0x04, 0x17
        /*002a*/ 	.short	(.L_65 - .L_64)
.L_64:
        /*002c*/ 	.word	0x00000000
        /*0030*/ 	.short	0x0001
        /*0032*/ 	.short	0x0008
        /*0034*/ 	.byte	0x00, 0xf5, 0x21, 0x00


	//----- nvinfo : EIATTR_KPARAM_INFO
	.align		4
.L_65:
        /*0038*/ 	.byte	0x04, 0x17
        /*003a*/ 	.short	(.L_67 - .L_66)
.L_66:
        /*003c*/ 	.word	0x00000000
        /*0040*/ 	.short	0x0000
        /*0042*/ 	.short	0x0000
        /*0044*/ 	.byte	0x00, 0xf5, 0x21, 0x00


	//----- nvinfo : EIATTR_SPARSE_MMA_MASK
	.align		4
.L_67:
        /*0048*/ 	.byte	0x03, 0x50
        /*004a*/ 	.short	0x0000


	//----- nvinfo : EIATTR_MAXREG_COUNT
	.align		4
        /*004c*/ 	.byte	0x03, 0x1b
        /*004e*/ 	.short	0x00ff


	//----- nvinfo : EIATTR_MERCURY_ISA_VERSION
	.align		4
        /*0050*/ 	.byte	0x03, 0x5f
        /*0052*/ 	.short	0x0101


	//----- nvinfo : EIATTR_VRC_CTA_INIT_COUNT
	.align		4
        /*0054*/ 	.byte	0x02, 0x4a
	.zero		1
	.zero		1


	//----- nvinfo : EIATTR_EXIT_INSTR_OFFSETS
	.align		4
        /*0058*/ 	.byte	0x04, 0x1c
        /*005a*/ 	.short	(.L_69 - .L_68)


	//   ....[0]....
.L_68:
        /*005c*/ 	.word	0x00000090


	//   ....[1]....
        /*0060*/ 	.word	0x00000110


	//   ....[2]....
        /*0064*/ 	.word	0x000002c0


	//----- nvinfo : EIATTR_CRS_STACK_SIZE
	.align		4
.L_69:
        /*0068*/ 	.byte	0x04, 0x1e
        /*006a*/ 	.short	(.L_71 - .L_70)
.L_70:
        /*006c*/ 	.word	0x00000000


	//----- nvinfo : EIATTR_CBANK_PARAM_SIZE
	.align		4
.L_71:
        /*0070*/ 	.byte	0x03, 0x19
        /*0072*/ 	.short	0x001c


	//----- nvinfo : EIATTR_PARAM_CBANK
	.align		4
        /*0074*/ 	.byte	0x04, 0x0a
        /*0076*/ 	.short	(.L_73 - .L_72)
	.align		4
.L_72:
        /*0078*/ 	.word	index@(.nv.constant0._Z15get_Aoff_kernelPfPKiS1_i)
        /*007c*/ 	.short	0x0380
        /*007e*/ 	.short	0x001c


	//----- nvinfo : EIATTR_SW_WAR
	.align		4
.L_73:
        /*0080*/ 	.byte	0x04, 0x36
        /*0082*/ 	.short	(.L_75 - .L_74)
.L_74:
        /*0084*/ 	.word	0x00000008
.L_75:


//--------------------- .nv.info._Z20fill_sequence_kernelPii --------------------------
	.section	.nv.info._Z20fill_sequence_kernelPii,"",@"SHT_CUDA_INFO"
	.sectionflags	@""
	.align	4


	//----- nvinfo : EIATTR_CUDA_API_VERSION
	.align		4
        /*0000*/ 	.byte	0x04, 0x37
        /*0002*/ 	.short	(.L_77 - .L_76)
.L_76:
        /*0004*/ 	.word	0x00000082


	//----- nvinfo : EIATTR_KPARAM_INFO
	.align		4
.L_77:
        /*0008*/ 	.byte	0x04, 0x17
        /*000a*/ 	.short	(.L_79 - .L_78)
.L_78:
        /*000c*/ 	.word	0x00000000
        /*0010*/ 	.short	0x0001
        /*0012*/ 	.short	0x0008
        /*0014*/ 	.byte	0x00, 0xf0, 0x11, 0x00


	//----- nvinfo : EIATTR_KPARAM_INFO
	.align		4
.L_79:
        /*0018*/ 	.byte	0x04, 0x17
        /*001a*/ 	.short	(.L_81 - .L_80)
.L_80:
        /*001c*/ 	.word	0x00000000
        /*0020*/ 	.short	0x0000
        /*0022*/ 	.short	0x0000
        /*0024*/ 	.byte	0x00, 0xf5, 0x21, 0x00


	//----- nvinfo : EIATTR_SPARSE_MMA_MASK
	.align		4
.L_81:
        /*0028*/ 	.byte	0x03, 0x50
        /*002a*/ 	.short	0x0000


	//----- nvinfo : EIATTR_MAXREG_COUNT
	.align		4
        /*002c*/ 	.byte	0x03, 0x1b
        /*002e*/ 	.short	0x00ff


	//----- nvinfo : EIATTR_MERCURY_ISA_VERSION
	.align		4
        /*0030*/ 	.byte	0x03, 0x5f
        /*0032*/ 	.short	0x0101


	//----- nvinfo : EIATTR_VRC_CTA_INIT_COUNT
	.align		4
        /*0034*/ 	.byte	0x02, 0x4a
	.zero		1
	.zero		1


	//----- nvinfo : EIATTR_EXIT_INSTR_OFFSETS
	.align		4
        /*0038*/ 	.byte	0x04, 0x1c
        /*003a*/ 	.short	(.L_83 - .L_82)


	//   ....[0]....
.L_82:
        /*003c*/ 	.word	0x00000090


	//   ....[1]....
        /*0040*/ 	.word	0x000000f0


	//----- nvinfo : EIATTR_CBANK_PARAM_SIZE
	.align		4
.L_83:
        /*0044*/ 	.byte	0x03, 0x19
        /*0046*/ 	.short	0x000c


	//----- nvinfo : EIATTR_PARAM_CBANK
	.align		4
        /*0048*/ 	.byte	0x04, 0x0a
        /*004a*/ 	.short	(.L_85 - .L_84)
	.align		4
.L_84:
        /*004c*/ 	.word	index@(.nv.constant0._Z20fill_sequence_kernelPii)
        /*0050*/ 	.short	0x0380
        /*0052*/ 	.short	0x000c


	//----- nvinfo : EIATTR_SW_WAR
	.align		4
.L_85:
        /*0054*/ 	.byte	0x04, 0x36
        /*0056*/ 	.short	(.L_87 - .L_86)
.L_86:
        /*0058*/ 	.word	0x00000008
.L_87:


//--------------------- .nv.info._Z15get_diag_kernelPfPKfPKiS3_i --------------------------
	.section	.nv.info._Z15get_diag_kernelPfPKfPKiS3_i,"",@"SHT_CUDA_INFO"
	.sectionflags	@""
	.align	4


	//----- nvinfo : EIATTR_CUDA_API_VERSION
	.align		4
        /*0000*/ 	.byte	0x04, 0x37
        /*0002*/ 	.short	(.L_89 - .L_88)
.L_88:
        /*0004*/ 	.word	0x00000082


	//----- nvinfo : EIATTR_KPARAM_INFO
	.align		4
.L_89:
        /*0008*/ 	.byte	0x04, 0x17
        /*000a*/ 	.short	(.L_91 - .L_90)
.L_90:
        /*000c*/ 	.word	0x00000000
        /*0010*/ 	.short	0x0004
        /*0012*/ 	.short	0x0020
        /*0014*/ 	.byte	0x00, 0xf0, 0x11, 0x00


	//----- nvinfo : EIATTR_KPARAM_INFO
	.align		4
.L_91:
        /*0018*/ 	.byte	0x04, 0x17
        /*001a*/ 	.short	(.L_93 - .L_92)
.L_92:
        /*001c*/ 	.word	0x00000000
        /*0020*/ 	.short	0x0003
        /*0022*/ 	.short	0x0018
        /*0024*/ 	.byte	0x00, 0xf5, 0x21, 0x00


	//----- nvinfo : EIATTR_KPARAM_INFO
	.align		4
.L_93:
        /*0028*/ 	.byte	0x04, 0x17
        /*002a*/ 	.short	(.L_95 - .L_94)
.L_94:
        /*002c*/ 	.word	0x00000000
        /*0030*/ 	.short	0x0002
        /*0032*/ 	.short	0x0010
        /*0034*/ 	.byte	0x00, 0xf5, 0x21, 0x00


	//----- nvinfo : EIATTR_KPARAM_INFO
	.align		4
.L_95:
        /*0038*/ 	.byte	0x04, 0x17
        /*003a*/ 	.short	(.L_97 - .L_96)
.L_96:
        /*003c*/ 	.word	0x00000000
        /*0040*/ 	.short	0x0001
        /*0042*/ 	.short	0x0008
        /*0044*/ 	.byte	0x00, 0xf5, 0x21, 0x00


	//----- nvinfo : EIATTR_KPARAM_INFO
	.align		4
.L_97:
        /*0048*/ 	.byte	0x04, 0x17
        /*004a*/ 	.short	(.L_99 - .L_98)
.L_98:
        /*004c*/ 	.word	0x00000000
        /*0050*/ 	.short	0x0000
        /*0052*/ 	.short	0x0000
        /*0054*/ 	.byte	0x00, 0xf5, 0x21, 0x00


	//----- nvinfo : EIATTR_SPARSE_MMA_MASK
	.align		4
.L_99:
        /*0058*/ 	.byte	0x03, 0x50
        /*005a*/ 	.short	0x0000


	//----- nvinfo : EIATTR_MAXREG_COUNT
	.align		4
        /*005c*/ 	.byte	0x03, 0x1b
        /*005e*/ 	.short	0x00ff


	//----- nvinfo : EIATTR_MERCURY_ISA_VERSION
	.align		4
        /*0060*/ 	.byte	0x03, 0x5f
        /*0062*/ 	.short	0x0101


	//----- nvinfo : EIATTR_VRC_CTA_INIT_COUNT
	.align		4
        /*0064*/ 	.byte	0x02, 0x4a
	.zero		1
	.zero		1


	//----- nvinfo : EIATTR_EXIT_INSTR_OFFSETS
	.align		4
        /*0068*/ 	.byte	0x04, 0x1c
        /*006a*/ 	.short	(.L_101 - .L_100)


	//   ....[0]....
.L_100:
        /*006c*/ 	.word	0x00000090


	//   ....[1]....
        /*0070*/ 	.word	0x00000130


	//   ....[2]....
        /*0074*/ 	.word	0x00000320


	//----- nvinfo : EIATTR_CRS_STACK_SIZE
	.align		4
.L_101:
        /*0078*/ 	.byte	0x04, 0x1e
        /*007a*/ 	.short	(.L_103 - .L_102)
.L_102:
        /*007c*/ 	.word	0x00000000


	//----- nvinfo : EIATTR_CBANK_PARAM_SIZE
	.align		4
.L_103:
        /*0080*/ 	.byte	0x03, 0x19
        /*0082*/ 	.short	0x0024


	//----- nvinfo : EIATTR_PARAM_CBANK
	.align		4
        /*0084*/ 	.byte	0x04, 0x0a
        /*0086*/ 	.short	(.L_105 - .L_104)
	.align		4
.L_104:
        /*0088*/ 	.word	index@(.nv.constant0._Z15get_diag_kernelPfPKfPKiS3_i)
        /*008c*/ 	.short	0x0380
        /*008e*/ 	.short	0x0024


	//----- nvinfo : EIATTR_SW_WAR
	.align		4
.L_105:
        /*0090*/ 	.byte	0x04, 0x36
        /*0092*/ 	.short	(.L_107 - .L_106)
.L_106:
        /*0094*/ 	.word	0x00000008
.L_107:


//--------------------- .nv.info._Z16scale_csr_by_rowPfS_PKiS1_iS_ --------------------------
	.section	.nv.info._Z16scale_csr_by_rowPfS_PKiS1_iS_,"",@"SHT_CUDA_INFO"
	.sectionflags	@""
	.align	4


	//----- nvinfo : EIATTR_CUDA_API_VERSION
	.align		4
        /*0000*/ 	.byte	0x04, 0x37
        /*0002*/ 	.short	(.L_109 - .L_108)
.L_108:
        /*0004*/ 	.word	0x00000082


	//----- nvinfo : EIATTR_KPARAM_INFO
	.align		4
.L_109:
        /*0008*/ 	.byte	0x04, 0x17
        /*000a*/ 	.short	(.L_111 - .L_110)
.L_110:
        /*000c*/ 	.word	0x00000000
        /*0010*/ 	.short	0x0005
        /*0012*/ 	.short	0x0028
        /*0014*/ 	.byte	0x00, 0xf5, 0x21, 0x00


	//----- nvinfo : EIATTR_KPARAM_INFO
	.align		4
.L_111:
        /*0018*/ 	.byte	0x04, 0x17
        /*001a*/ 	.short	(.L_113 - .L_112)
.L_112:
        /*001c*/ 	.word	0x00000000
        /*0020*/ 	.short	0x0004
        /*0022*/ 	.short	0x0020
        /*0024*/ 	.byte	0x00, 0xf0, 0x11, 0x00


	//----- nvinfo : EIATTR_KPARAM_INFO
	.align		4
.L_113:
        /*0028*/ 	.byte	0x04, 0x17
        /*002a*/ 	.short	(.L_115 - .L_114)
.L_114:
        /*002c*/ 	.word	0x00000000
        /*0030*/ 	.short	0x0003
        /*0032*/ 	.short	0x0018
        /*0034*/ 	.byte	0x00, 0xf5, 0x21, 0x00


	//----- nvinfo : EIATTR_KPARAM_INFO
	.align		4
.L_115:
        /*0038*/ 	.byte	0x04, 0x17
        /*003a*/ 	.short	(.L_117 - .L_116)
.L_116:
        /*003c*/ 	.word	0x00000000
        /*0040*/ 	.short	0x0002
        /*0042*/ 	.short	0x0010
        /*0044*/ 	.byte	0x00, 0xf5, 0x21, 0x00


	//----- nvinfo : EIATTR_KPARAM_INFO
	.align		4
.L_117:
        /*0048*/ 	.byte	0x04, 0x17
        /*004a*/ 	.short	(.L_119 - .L_118)
.L_118:
        /*004c*/ 	.word	0x00000000
        /*0050*/ 	.short	0x0001
        /*0052*/ 	.short	0x0008
        /*0054*/ 	.byte	0x00, 0xf5, 0x21, 0x00


	//----- nvinfo : EIATTR_KPARAM_INFO
	.align		4
.L_119:
        /*0058*/ 	.byte	0x04, 0x17
        /*005a*/ 	.short	(.L_121 - .L_120)
.L_120:
        /*005c*/ 	.word	0x00000000
        /*0060*/ 	.short	0x0000
        /*0062*/ 	.short	0x0000
        /*0064*/ 	.byte	0x00, 0xf5, 0x21, 0x00


	//----- nvinfo : EIATTR_SPARSE_MMA_MASK
	.align		4
.L_121:
        /*0068*/ 	.byte	0x03, 0x50
        /*006a*/ 	.short	0x0000


	//----- nvinfo : EIATTR_MAXREG_COUNT
	.align		4
        /*006c*/ 	.byte	0x03, 0x1b
        /*006e*/ 	.short	0x00ff


	//----- nvinfo : EIATTR_MERCURY_ISA_VERSION
	.align		4
        /*0070*/ 	.byte	0x03, 0x5f
        /*0072*/ 	.short	0x0101


	//----- nvinfo : EIATTR_VRC_CTA_INIT_COUNT
	.align		4
        /*0074*/ 	.byte	0x02, 0x4a
	.zero		1
	.zero		1


	//----- nvinfo : EIATTR_EXIT_INSTR_OFFSETS
	.align		4
        /*0078*/ 	.byte	0x04, 0x1c
        /*007a*/ 	.short	(.L_123 - .L_122)


	//   ....[0]....
.L_122:
        /*007c*/ 	.word	0x00000090


	//   ....[1]....
        /*0080*/ 	.word	0x00000130


	//   ....[2]....
        /*0084*/ 	.word	0x000002b0


	//----- nvinfo : EIATTR_CRS_STACK_SIZE
	.align		4
.L_123:
        /*0088*/ 	.byte	0x04, 0x1e
        /*008a*/ 	.short	(.L_125 - .L_124)
.L_124:
        /*008c*/ 	.word	0x00000000


	//----- nvinfo : EIATTR_CBANK_PARAM_SIZE
	.align		4
.L_125:
        /*0090*/ 	.byte	0x03, 0x19
        /*0092*/ 	.short	0x0030


	//----- nvinfo : EIATTR_PARAM_CBANK
	.align		4
        /*0094*/ 	.byte	0x04, 0x0a
        /*0096*/ 	.short	(.L_127 - .L_126)
	.align		4
.L_126:
        /*0098*/ 	.word	index@(.nv.constant0._Z16scale_csr_by_rowPfS_PKiS1_iS_)
        /*009c*/ 	.short	0x0380
        /*009e*/ 	.short	0x0030


	//----- nvinfo : EIATTR_SW_WAR
	.align		4
.L_127:
        /*00a0*/ 	.byte	0x04, 0x36
        /*00a2*/ 	.short	(.L_129 - .L_128)
.L_128:
        /*00a4*/ 	.word	0x00000008
.L_129:


//--------------------- .nv.info._Z20calc_diag_inv_kernelPfPKfPKiS3_i --------------------------
	.section	.nv.info._Z20calc_diag_inv_kernelPfPKfPKiS3_i,"",@"SHT_CUDA_INFO"
	.sectionflags	@""
	.align	4


	//----- nvinfo : EIATTR_CUDA_API_VERSION
	.align		4
        /*0000*/ 	.byte	0x04, 0x37
        /*0002*/ 	.short	(.L_131 - .L_130)
.L_130:
        /*0004*/ 	.word	0x00000082


	//----- nvinfo : EIATTR_KPARAM_INFO
	.align		4
.L_131:
        /*0008*/ 	.byte	0x04, 0x17
        /*000a*/ 	.short	(.L_133 - .L_132)
.L_132:
        /*000c*/ 	.word	0x00000000
        /*0010*/ 	.short	0x0004
        /*0012*/ 	.short	0x0020
        /*0014*/ 	.byte	0x00, 0xf0, 0x11, 0x00


	//----- nvinfo : EIATTR_KPARAM_INFO
	.align		4
.L_133:
        /*0018*/ 	.byte	0x04, 0x17
        /*001a*/ 	.short	(.L_135 - .L_134)
.L_134:
        /*001c*/ 	.word	0x00000000
        /*0020*/ 	.short	0x0003
        /*0022*/ 	.short	0x0018
        /*0024*/ 	.byte	0x00, 0xf5, 0x21, 0x00


	//----- nvinfo : EIATTR_KPARAM_INFO
	.align		4
.L_135:
        /*0028*/ 	.byte	0x04, 0x17
        /*002a*/ 	.short	(.L_137 - .L_136)
.L_136:
        /*002c*/ 	.word	0x00000000
        /*0030*/ 	.short	0x0002
        /*0032*/ 	.short	0x0010
        /*0034*/ 	.byte	0x00, 0xf5, 0x21, 0x00


	//----- nvinfo : EIATTR_KPARAM_INFO
	.align		4
.L_137:
        /*0038*/ 	.byte	0x04, 0x17
        /*003a*/ 	.short	(.L_139 - .L_138)
.L_138:
        /*003c*/ 	.word	0x00000000
        /*0040*/ 	.short	0x0001
        /*0042*/ 	.short	0x0008
        /*0044*/ 	.byte	0x00, 0xf5, 0x21, 0x00


	//----- nvinfo : EIATTR_KPARAM_INFO
	.align		4
.L_139:
        /*0048*/ 	.byte	0x04, 0x17
        /*004a*/ 	.short	(.L_141 - .L_140)
.L_140:
        /*004c*/ 	.word	0x00000000
        /*0050*/ 	.short	0x0000
        /*0052*/ 	.short	0x0000
        /*0054*/ 	.byte	0x00, 0xf5, 0x21, 0x00


	//----- nvinfo : EIATTR_SPARSE_MMA_MASK
	.align		4
.L_141:
        /*0058*/ 	.byte	0x03, 0x50
        /*005a*/ 	.short	0x0000


	//----- nvinfo : EIATTR_MAXREG_COUNT
	.align		4
        /*005c*/ 	.byte	0x03, 0x1b
        /*005e*/ 	.short	0x00ff


	//----- nvinfo : EIATTR_MERCURY_ISA_VERSION
	.align		4
        /*0060*/ 	.byte	0x03, 0x5f
        /*0062*/ 	.short	0x0101


	//----- nvinfo : EIATTR_VRC_CTA_INIT_COUNT
	.align		4
        /*0064*/ 	.byte	0x02, 0x4a
	.zero		1
	.zero		1


	//----- nvinfo : EIATTR_EXIT_INSTR_OFFSETS
	.align		4
        /*0068*/ 	.byte	0x04, 0x1c
        /*006a*/ 	.short	(.L_143 - .L_142)


	//   ....[0]....
.L_142:
        /*006c*/ 	.word	0x00000090


	//   ....[1]....
        /*0070*/ 	.word	0x00000130


	//   ....[2]....
        /*0074*/ 	.word	0x000003e0


	//----- nvinfo : EIATTR_CRS_STACK_SIZE
	.align		4
.L_143:
        /*0078*/ 	.byte	0x04, 0x1e
        /*007a*/ 	.short	(.L_145 - .L_144)
.L_144:
        /*007c*/ 	.word	0x00000000


	//----- nvinfo : EIATTR_CBANK_PARAM_SIZE
	.align		4
.L_145:
        /*0080*/ 	.byte	0x03, 0x19
        /*0082*/ 	.short	0x0024


	//----- nvinfo : EIATTR_PARAM_CBANK
	.align		4
        /*0084*/ 	.byte	0x04, 0x0a
        /*0086*/ 	.short	(.L_147 - .L_146)
	.align		4
.L_146:
        /*0088*/ 	.word	index@(.nv.constant0._Z20calc_diag_inv_kernelPfPKfPKiS3_i)
        /*008c*/ 	.short	0x0380
        /*008e*/ 	.short	0x0024


	//----- nvinfo : EIATTR_SW_WAR
	.align		4
.L_147:
        /*0090*/ 	.byte	0x04, 0x36
        /*0092*/ 	.short	(.L_149 - .L_148)
.L_148:
        /*0094*/ 	.word	0x00000008
.L_149:


//--------------------- .nv.info._Z10copy_fieldPfPKfi --------------------------
	.section	.nv.info._Z10copy_fieldPfPKfi,"",@"SHT_CUDA_INFO"
	.sectionflags	@""
	.align	4


	//----- nvinfo : EIATTR_CUDA_API_VERSION
	.align		4
        /*0000*/ 	.byte	0x04, 0x37
        /*0002*/ 	.short	(.L_151 - .L_150)
.L_150:
        /*0004*/ 	.word	0x00000082


	//----- nvinfo : EIATTR_KPARAM_INFO
	.align		4
.L_151:
        /*0008*/ 	.byte	0x04, 0x17
        /*000a*/ 	.short	(.L_153 - .L_152)
.L_152:
        /*000c*/ 	.word	0x00000000
        /*0010*/ 	.short	0x0002
        /*0012*/ 	.short	0x0010
        /*0014*/ 	.byte	0x00, 0xf0, 0x11, 0x00


	//----- nvinfo : EIATTR_KPARAM_INFO
	.align		4
.L_153:
        /*0018*/ 	.byte	0x04, 0x17
        /*001a*/ 	.short	(.L_155 - .L_154)
.L_154:
        /*001c*/ 	.word	0x00000000
        /*0020*/ 	.short	0x0001
        /*0022*/ 	.short	0x0008
        /*0024*/ 	.byte	0x00, 0xf5, 0x21, 0x00


	//----- nvinfo : EIATTR_KPARAM_INFO
	.align		4
.L_155:
        /*0028*/ 	.byte	0x04, 0x17
        /*002a*/ 	.short	(.L_157 - .L_156)
.L_156:
        /*002c*/ 	.word	0x00000000
        /*0030*/ 	.short	0x0000
        /*0032*/ 	.short	0x0000
        /*0034*/ 	.byte	0x00, 0xf5, 0x21, 0x00


	//----- nvinfo : EIATTR_SPARSE_MMA_MASK
	.align		4
.L_157:
        /*0038*/ 	.byte	0x03, 0x50
        /*003a*/ 	.short	0x0000


	//----- nvinfo : EIATTR_MAXREG_COUNT
	.align		4
        /*003c*/ 	.byte	0x03, 0x1b
        /*003e*/ 	.short	0x00ff


	//----- nvinfo : EIATTR_MERCURY_ISA_VERSION
	.align		4
        /*0040*/ 	.byte	0x03, 0x5f
        /*0042*/ 	.short	0x0101


	//----- nvinfo : EIATTR_VRC_CTA_INIT_COUNT
	.align		4
        /*0044*/ 	.byte	0x02, 0x4a
	.zero		1
	.zero		1


	//----- nvinfo : EIATTR_EXIT_INSTR_OFFSETS
	.align		4
        /*0048*/ 	.byte	0x04, 0x1c
        /*004a*/ 	.short	(.L_159 - .L_158)


	//   ....[0]....
.L_158:
        /*004c*/ 	.word	0x00000090


	//   ....[1]....
        /*0050*/ 	.word	0x00000140


	//----- nvinfo : EIATTR_CBANK_PARAM_SIZE
	.align		4
.L_159:
        /*0054*/ 	.byte	0x03, 0x19
        /*0056*/ 	.short	0x0014


	//----- nvinfo : EIATTR_PARAM_CBANK
	.align		4
        /*0058*/ 	.byte	0x04, 0x0a
        /*005a*/ 	.short	(.L_161 - .L_160)
	.align		4
.L_160:
        /*005c*/ 	.word	index@(.nv.constant0._Z10copy_fieldPfPKfi)
        /*0060*/ 	.short	0x0380
        /*0062*/ 	.short	0x0014


	//----- nvinfo : EIATTR_SW_WAR
	.align		4
.L_161:
        /*0064*/ 	.byte	0x04, 0x36
        /*0066*/ 	.short	(.L_163 - .L_162)
.L_162:
        /*0068*/ 	.word	0x00000008
.L_163:


//--------------------- .nv.info._Z22weighted_jacobi_kernelPfS_PKfS_PiS2_if --------------------------
	.section	.nv.info._Z22weighted_jacobi_kernelPfS_PKfS_PiS2_if,"",@"SHT_CUDA_INFO"
	.sectionflags	@""
	.align	4


	//----- nvinfo : EIATTR_CUDA_API_VERSION
	.align		4
        /*0000*/ 	.byte	0x04, 0x37
        /*0002*/ 	.short	(.L_165 - .L_164)
.L_164:
        /*0004*/ 	.word	0x00000082


	//----- nvinfo : EIATTR_KPARAM_INFO
	.align		4
.L_165:
        /*0008*/ 	.byte	0x04, 0x17
        /*000a*/ 	.short	(.L_167 - .L_166)
.L_166:
        /*000c*/ 	.word	0x00000000
        /*0010*/ 	.short	0x0007
        /*0012*/ 	.short	0x0034
        /*0014*/ 	.byte	0x00, 0xf0, 0x11, 0x00


	//----- nvinfo : EIATTR_KPARAM_INFO
	.align		4
.L_167:
        /*0018*/ 	.byte	0x04, 0x17
        /*001a*/ 	.short	(.L_169 - .L_168)
.L_168:
        /*001c*/ 	.word	0x00000000
        /*0020*/ 	.short	0x0006
        /*0022*/ 	.short	0x0030
        /*0024*/ 	.byte	0x00, 0xf0, 0x11, 0x00


	//----- nvinfo : EIATTR_KPARAM_INFO
	.align		4
.L_169:
        /*0028*/ 	.byte	0x04, 0x17
        /*002a*/ 	.short	(.L_171 - .L_170)
.L_170:
        /*002c*/ 	.word	0x00000000
        /*0030*/ 	.short	0x0005
        /*0032*/ 	.short	0x0028
        /*0034*/ 	.byte	0x00, 0xf5, 0x21, 0x00


	//----- nvinfo : EIATTR_KPARAM_INFO
	.align		4
.L_171:
        /*0038*/ 	.byte	0x04, 0x17
        /*003a*/ 	.short	(.L_173 - .L_172)
.L_172:
        /*003c*/ 	.word	0x00000000
        /*0040*/ 	.short	0x0004
        /*0042*/ 	.short	0x0020
        /*0044*/ 	.byte	0x00, 0xf5, 0x21, 0x00


	//----- nvinfo : EIATTR_KPARAM_INFO
	.align		4
.L_173:
        /*0048*/ 	.byte	0x04, 0x17
        /*004a*/ 	.short	(.L_175 - .L_174)
.L_174:
        /*004c*/ 	.word	0x00000000
        /*0050*/ 	.short	0x0003
        /*0052*/ 	.short	0x0018
        /*0054*/ 	.byte	0x00, 0xf5, 0x21, 0x00


	//----- nvinfo : EIATTR_KPARAM_INFO
	.align		4
.L_175:
        /*0058*/ 	.byte	0x04, 0x17
        /*005a*/ 	.short	(.L_177 - .L_176)
.L_176:
        /*005c*/ 	.word	0x00000000
        /*0060*/ 	.short	0x0002
        /*0062*/ 	.short	0x0010
        /*0064*/ 	.byte	0x00, 0xf5, 0x21, 0x00


	//----- nvinfo : EIATTR_KPARAM_INFO
	.align		4
.L_177:
        /*0068*/ 	.byte	0x04, 0x17
        /*006a*/ 	.short	(.L_179 - .L_178)
.L_178:
        /*006c*/ 	.word	0x00000000
        /*0070*/ 	.short	0x0001
        /*0072*/ 	.short	0x0008
        /*0074*/ 	.byte	0x00, 0xf5, 0x21, 0x00


	//----- nvinfo : EIATTR_KPARAM_INFO
	.align		4
.L_179:
        /*0078*/ 	.byte	0x04, 0x17
        /*007a*/ 	.short	(.L_181 - .L_180)
.L_180:
        /*007c*/ 	.word	0x00000000
        /*0080*/ 	.short	0x0000
        /*0082*/ 	.short	0x0000
        /*0084*/ 	.byte	0x00, 0xf5, 0x21, 0x00


	//----- nvinfo : EIATTR_SPARSE_MMA_MASK
	.align		4
.L_181:
        /*0088*/ 	.byte	0x03, 0x50
        /*008a*/ 	.short	0x0000


	//----- nvinfo : EIATTR_MAXREG_COUNT
	.align		4
        /*008c*/ 	.byte	0x03, 0x1b
        /*008e*/ 	.short	0x00ff


	//----- nvinfo : EIATTR_MERCURY_ISA_VERSION
	.align		4
        /*0090*/ 	.byte	0x03, 0x5f
        /*0092*/ 	.short	0x0101


	//----- nvinfo : EIATTR_VRC_CTA_INIT_COUNT
	.align		4
        /*0094*/ 	.byte	0x02, 0x4a
	.zero		1
	.zero		1


	//----- nvinfo : EIATTR_EXIT_INSTR_OFFSETS
	.align		4
        /*0098*/ 	.byte	0x04, 0x1c
        /*009a*/ 	.short	(.L_183 - .L_182)


	//   ....[0]....
.L_182:
        /*009c*/ 	.word	0x00000090


	//   ....[1]....
        /*00a0*/ 	.word	0x00001180


	//   ....[2]....
        /*00a4*/ 	.word	0x000013e0


	//----- nvinfo : EIATTR_CRS_STACK_SIZE
	.align		4
.L_183:
        /*00a8*/ 	.byte	0x04, 0x1e
        /*00aa*/ 	.short	(.L_185 - .L_184)
.L_184:
        /*00ac*/ 	.word	0x00000000


	//----- nvinfo : EIATTR_CBANK_PARAM_SIZE
	.align		4
.L_185:
        /*00b0*/ 	.byte	0x03, 0x19
        /*00b2*/ 	.short	0x0038


	//----- nvinfo : EIATTR_PARAM_CBANK
	.align		4
        /*00b4*/ 	.byte	0x04, 0x0a
        /*00b6*/ 	.short	(.L_187 - .L_186)
	.align		4
.L_186:
        /*00b8*/ 	.word	index@(.nv.constant0._Z22weighted_jacobi_kernelPfS_PKfS_PiS2_if)
        /*00bc*/ 	.short	0x0380
        /*00be*/ 	.short	0x0038


	//----- nvinfo : EIATTR_SW_WAR
	.align		4
.L_187:
        /*00c0*/ 	.byte	0x04, 0x36
        /*00c2*/ 	.short	(.L_189 - .L_188)
.L_188:
        /*00c4*/ 	.word	0x00000008
.L_189:


//--------------------- .nv.info._Z30fill_A_CSR_soft_lessmem_kernelPfPKiS1_S1_iPKfS3_iiiS1_S3_S3_ --------------------------
	.section	.nv.info._Z30fill_A_CSR_soft_lessmem_kernelPfPKiS1_S1_iPKfS3_iiiS1_S3_S3_,"",@"SHT_CUDA_INFO"
	.sectionflags	@""
	.align	4


	//----- nvinfo : EIATTR_CUDA_API_VERSION
	.align		4
        /*0000*/ 	.byte	0x04, 0x37
        /*0002*/ 	.short	(.L_191 - .L_190)
.L_190:
        /*0004*/ 	.word	0x00000082


	//----- nvinfo : EIATTR_KPARAM_INFO
	.align		4
.L_191:
        /*0008*/ 	.byte	0x04, 0x17
        /*000a*/ 	.short	(.L_193 - .L_192)
.L_192:
        /*000c*/ 	.word	0x00000000
        /*0010*/ 	.short	0x000c
        /*0012*/ 	.short	0x0058
        /*0014*/ 	.byte	0x00, 0xf5, 0x21, 0x00


	//----- nvinfo : EIATTR_KPARAM_INFO
	.align		4
.L_193:
        /*0018*/ 	.byte	0x04, 0x17
        /*001a*/ 	.short	(.L_195 - .L_194)
.L_194:
        /*001c*/ 	.word	0x00000000
        /*0020*/ 	.short	0x000b
        /*0022*/ 	.short	0x0050
        /*0024*/ 	.byte	0x00, 0xf5, 0x21, 0x00


	//----- nvinfo : EIATTR_KPARAM_INFO
	.align		4
.L_195:
        /*0028*/ 	.byte	0x04, 0x17
        /*002a*/ 	.short	(.L_197 - .L_196)
.L_196:
        /*002c*/ 	.word	0x00000000
        /*0030*/ 	.short	0x000a
        /*0032*/ 	.short	0x0048
        /*0034*/ 	.byte	0x00, 0xf5, 0x21, 0x00


	//----- nvinfo : EIATTR_KPARAM_INFO
	.align		4
.L_197:
        /*0038*/ 	.byte	0x04, 0x17
        /*003a*/ 	.short	(.L_199 - .L_198)
.L_198:
        /*003c*/ 	.word	0x00000000
        /*0040*/ 	.short	0x0009
        /*0042*/ 	.short	0x0040
        /*0044*/ 	.byte	0x00, 0xf0, 0x11, 0x00


	//----- nvinfo : EIATTR_KPARAM_INFO
	.align		4
.L_199:
        /*0048*/ 	.byte	0x04, 0x17
        /*004a*/ 	.short	(.L_201 - .L_200)
.L_200:
        /*004c*/ 	.word	0x00000000
        /*0050*/ 	.short	0x0008
        /*0052*/ 	.short	0x003c
        /*0054*/ 	.byte	0x00, 0xf0, 0x11, 0x00


	//----- nvinfo : EIATTR_KPARAM_INFO
	.align		4
.L_201:
        /*0058*/ 	.byte	0x04, 0x17
        /*005a*/ 	.short	(.L_203 - .L_202)
.L_202:
        /*005c*/ 	.word	0x00000000
        /*0060*/ 	.short	0x0007
        /*0062*/ 	.short	0x0038
        /*0064*/ 	.byte	0x00, 0xf0, 0x11, 0x00


	//----- nvinfo : EIATTR_KPARAM_INFO
	.align		4
.L_203:
        /*0068*/ 	.byte	0x04, 0x17
        /*006a*/ 	.short	(.L_205 - .L_204)
.L_204:
        /*006c*/ 	.word	0x00000000
        /*0070*/ 	.short	0x0006
        /*0072*/ 	.short	0x0030
        /*0074*/ 	.byte	0x00, 0xf5, 0x21, 0x00


	//----- nvinfo : EIATTR_KPARAM_INFO
	.align		4
.L_205:
        /*0078*/ 	.byte	0x04, 0x17
        /*007a*/ 	.short	(.L_207 - .L_206)
.L_206:
        /*007c*/ 	.word	0x00000000
        /*0080*/ 	.short	0x0005
        /*0082*/ 	.short	0x0028
        /*0084*/ 	.byte	0x00, 0xf5, 0x21, 0x00


	//----- nvinfo : EIATTR_KPARAM_INFO
	.align		4
.L_207:
        /*0088*/ 	.byte	0x04, 0x17
        /*008a*/ 	.short	(.L_209 - .L_208)
.L_208:
        /*008c*/ 	.word	0x00000000
        /*0090*/ 	.short	0x0004
        /*0092*/ 	.short	0x0020
        /*0094*/ 	.byte	0x00, 0xf0, 0x11, 0x00


	//----- nvinfo : EIATTR_KPARAM_INFO
	.align		4
.L_209:
        /*0098*/ 	.byte	0x04, 0x17
        /*009a*/ 	.short	(.L_211 - .L_210)
.L_210:
        /*009c*/ 	.word	0x00000000
        /*00a0*/ 	.short	0x0003
        /*00a2*/ 	.short	0x0018
        /*00a4*/ 	.byte	0x00, 0xf5, 0x21, 0x00


	//----- nvinfo : EIATTR_KPARAM_INFO
	.align		4
.L_211:
        /*00a8*/ 	.byte	0x04, 0x17
        /*00aa*/ 	.short	(.L_213 - .L_212)
.L_212:
        /*00ac*/ 	.word	0x00000000
        /*00b0*/ 	.short	0x0002
        /*00b2*/ 	.short	0x0010
        /*00b4*/ 	.byte	0x00, 0xf5, 0x21, 0x00


	//----- nvinfo : EIATTR_KPARAM_INFO
	.align		4
.L_213:
        /*00b8*/ 	.byte	0x04, 0x17
        /*00ba*/ 	.short	(.L_215 - .L_214)
.L_214:
        /*00bc*/ 	.word	0x00000000
        /*00c0*/ 	.short	0x0001
        /*00c2*/ 	.short	0x0008
        /*00c4*/ 	.byte	0x00, 0xf5, 0x21, 0x00


	//----- nvinfo : EIATTR_KPARAM_INFO
	.align		4
.L_215:
        /*00c8*/ 	.byte	0x04, 0x17
        /*00ca*/ 	.short	(.L_217 - .L_216)
.L_216:
        /*00cc*/ 	.word	0x00000000
        /*00d0*/ 	.short	0x0000
        /*00d2*/ 	.short	0x0000
        /*00d4*/ 	.byte	0x00, 0xf5, 0x21, 0x00


	//----- nvinfo : EIATTR_SPARSE_MMA_MASK
	.align		4
.L_217:
        /*00d8*/ 	.byte	0x03, 0x50
        /*00da*/ 	.short	0x0000


	//----- nvinfo : EIATTR_MAXREG_COUNT
	.align		4
        /*00dc*/ 	.byte	0x03, 0x1b
        /*00de*/ 	.short	0x00ff


	//----- nvinfo : EIATTR_MERCURY_ISA_VERSION
	.align		4
        /*00e0*/ 	.byte	0x03, 0x5f
        /*00e2*/ 	.short	0x0101


	//----- nvinfo : EIATTR_VRC_CTA_INIT_COUNT
	.align		4
        /*00e4*/ 	.byte	0x02, 0x4a
	.zero		1
	.zero		1


	//----- nvinfo : EIATTR_EXIT_INSTR_OFFSETS
	.align		4
        /*00e8*/ 	.byte	0x04, 0x1c
        /*00ea*/ 	.short	(.L_219 - .L_218)


	//   ....[0]....
.L_218:
        /*00ec*/ 	.word	0x000000c0


	//   ....[1]....
        /*00f0*/ 	.word	0x00000520


	//   ....[2]....
        /*00f4*/ 	.word	0x00001eb0


	//----- nvinfo : EIATTR_CRS_STACK_SIZE
	.align		4
.L_219:
        /*00f8*/ 	.byte	0x04, 0x1e
        /*00fa*/ 	.short	(.L_221 - .L_220)
.L_220:
        /*00fc*/ 	.word	0x00000000


	//----- nvinfo : EIATTR_CBANK_PARAM_SIZE
	.align		4
.L_221:
        /*0100*/ 	.byte	0x03, 0x19
        /*0102*/ 	.short	0x0060


	//----- nvinfo : EIATTR_PARAM_CBANK
	.align		4
        /*0104*/ 	.byte	0x04, 0x0a
        /*0106*/ 	.short	(.L_223 - .L_222)
	.align		4
.L_222:
        /*0108*/ 	.word	index@(.nv.constant0._Z30fill_A_CSR_soft_lessmem_kernelPfPKiS1_S1_iPKfS3_iiiS1_S3_S3_)
        /*010c*/ 	.short	0x0380
        /*010e*/ 	.short	0x0060


	//----- nvinfo : EIATTR_SW_WAR
	.align		4
.L_223:
        /*0110*/ 	.byte	0x04, 0x36
        /*0112*/ 	.short	(.L_225 - .L_224)
.L_224:
        /*0114*/ 	.word	0x00000008
.L_225:


//--------------------- .nv.info._Z23fill_A_CSR_cloth_kernelPfPKiS1_S1_S1_S1_S1_iPKffiiS1_S3_ --------------------------
	.section	.nv.info._Z23fill_A_CSR_cloth_kernelPfPKiS1_S1_S1_S1_S1_iPKffiiS1_S3_,"",@"SHT_CUDA_INFO"
	.sectionflags	@""
	.align	4


	//----- nvinfo : EIATTR_CUDA_API_VERSION
	.align		4
        /*0000*/ 	.byte	0x04, 0x37
        /*0002*/ 	.short	(.L_227 - .L_226)
.L_226:
        /*0004*/ 	.word	0x00000082


	//----- nvinfo : EIATTR_KPARAM_INFO
	.align		4
.L_227:
        /*0008*/ 	.byte	0x04, 0x17
        /*000a*/ 	.short	(.L_229 - .L_228)
.L_228:
        /*000c*/ 	.word	0x00000000
        /*0010*/ 	.short	0x000d
        /*0012*/ 	.short	0x0060
        /*0014*/ 	.byte	0x00, 0xf5, 0x21, 0x00


	//----- nvinfo : EIATTR_KPARAM_INFO
	.align		4
.L_229:
        /*0018*/ 	.byte	0x04, 0x17
        /*001a*/ 	.short	(.L_231 - .L_230)
.L_230:
        /*001c*/ 	.word	0x00000000
        /*0020*/ 	.short	0x000c
        /*0022*/ 	.short	0x0058
        /*0024*/ 	.byte	0x00, 0xf5, 0x21, 0x00


	//----- nvinfo : EIATTR_KPARAM_INFO
	.align		4
.L_231:
        /*0028*/ 	.byte	0x04, 0x17
        /*002a*/ 	.short	(.L_233 - .L_232)
.L_232:
        /*002c*/ 	.word	0x00000000
        /*0030*/ 	.short	0x000b
        /*0032*/ 	.short	0x0050
        /*0034*/ 	.byte	0x00, 0xf0, 0x11, 0x00


	//----- nvinfo : EIATTR_KPARAM_INFO
	.align		4
.L_233:
        /*0038*/ 	.byte	0x04, 0x17
        /*003a*/ 	.short	(.L_235 - .L_234)
.L_234:
        /*003c*/ 	.word	0x00000000
        /*0040*/ 	.short	0x000a
        /*0042*/ 	.short	0x004c
        /*0044*/ 	.byte	0x00, 0xf0, 0x11, 0x00


	//----- nvinfo : EIATTR_KPARAM_INFO
	.align		4
.L_235:
        /*0048*/ 	.byte	0x04, 0x17
        /*004a*/ 	.short	(.L_237 - .L_236)
.L_236:
        /*004c*/ 	.word	0x00000000
        /*0050*/ 	.short	0x0009
        /*0052*/ 	.short	0x0048
        /*0054*/ 	.byte	0x00, 0xf0, 0x11, 0x00


	//----- nvinfo : EIATTR_KPARAM_INFO
	.align		4
.L_237:
        /*0058*/ 	.byte	0x04, 0x17
        /*005a*/ 	.short	(.L_239 - .L_238)
.L_238:
        /*005c*/ 	.word	0x00000000
        /*0060*/ 	.short	0x0008
        /*0062*/ 	.short	0x0040
        /*0064*/ 	.byte	0x00, 0xf5, 0x21, 0x00


	//----- nvinfo : EIATTR_KPARAM_INFO
	.align		4
.L_239:
        /*0068*/ 	.byte	0x04, 0x17
        /*006a*/ 	.short	(.L_241 - .L_240)
.L_240:
        /*006c*/ 	.word	0x00000000
        /*0070*/ 	.short	0x0007
        /*0072*/ 	.short	0x0038
        /*0074*/ 	.byte	0x00, 0xf0, 0x11, 0x00


	//----- nvinfo : EIATTR_KPARAM_INFO
	.align		4
.L_241:
        /*0078*/ 	.byte	0x04, 0x17
        /*007a*/ 	.short	(.L_243 - .L_242)
.L_242:
        /*007c*/ 	.word	0x00000000
        /*0080*/ 	.short	0x0006
        /*0082*/ 	.short	0x0030
        /*0084*/ 	.byte	0x00, 0xf5, 0x21, 0x00


	//----- nvinfo : EIATTR_KPARAM_INFO
	.align		4
.L_243:
        /*0088*/ 	.byte	0x04, 0x17
        /*008a*/ 	.short	(.L_245 - .L_244)
.L_244:
        /*008c*/ 	.word	0x00000000
        /*0090*/ 	.short	0x0005
        /*0092*/ 	.short	0x0028
        /*0094*/ 	.byte	0x00, 0xf5, 0x21, 0x00


	//----- nvinfo : EIATTR_KPARAM_INFO
	.align		4
.L_245:
        /*0098*/ 	.byte	0x04, 0x17
        /*009a*/ 	.short	(.L_247 - .L_246)
.L_246:
        /*009c*/ 	.word	0x00000000
        /*00a0*/ 	.short	0x0004
        /*00a2*/ 	.short	0x0020
        /*00a4*/ 	.byte	0x00, 0xf5, 0x21, 0x00


	//----- nvinfo : EIATTR_KPARAM_INFO
	.align		4
.L_247:
        /*00a8*/ 	.byte	0x04, 0x17
        /*00aa*/ 	.short	(.L_249 - .L_248)
.L_248:
        /*00ac*/ 	.word	0x00000000
        /*00b0*/ 	.short	0x0003
        /*00b2*/ 	.short	0x0018
        /*00b4*/ 	.byte	0x00, 0xf5, 0x21, 0x00


	//----- nvinfo : EIATTR_KPARAM_INFO
	.align		4
.L_249:
        /*00b8*/ 	.byte	0x04, 0x17
        /*00ba*/ 	.short	(.L_251 - .L_250)
.L_250:
        /*00bc*/ 	.word	0x00000000
        /*00c0*/ 	.short	0x0002
        /*00c2*/ 	.short	0x0010
        /*00c4*/ 	.byte	0x00, 0xf5, 0x21, 0x00


	//----- nvinfo : EIATTR_KPARAM_INFO
	.align		4
.L_251:
        /*00c8*/ 	.byte	0x04, 0x17
        /*00ca*/ 	.short	(.L_253 - .L_252)
.L_252:
        /*00cc*/ 	.word	0x00000000
        /*00d0*/ 	.short	0x0001
        /*00d2*/ 	.short	0x0008
        /*00d4*/ 	.byte	0x00, 0xf5, 0x21, 0x00


	//----- nvinfo : EIATTR_KPARAM_INFO
	.align		4
.L_253:
        /*00d8*/ 	.byte	0x04, 0x17
        /*00da*/ 	.short	(.L_255 - .L_254)
.L_254:
        /*00dc*/ 	.word	0x00000000
        /*00e0*/ 	.short	0x0000
        /*00e2*/ 	.short	0x0000
        /*00e4*/ 	.byte	0x00, 0xf5, 0x21, 0x00


	//----- nvinfo : EIATTR_SPARSE_MMA_MASK
	.align		4
.L_255:
        /*00e8*/ 	.byte	0x03, 0x50
        /*00ea*/ 	.short	0x0000


	//----- nvinfo : EIATTR_MAXREG_COUNT
	.align		4
        /*00ec*/ 	.byte	0x03, 0x1b
        /*00ee*/ 	.short	0x00ff


	//----- nvinfo : EIATTR_MERCURY_ISA_VERSION
	.align		4
        /*00f0*/ 	.byte	0x03, 0x5f
        /*00f2*/ 	.short	0x0101


	//----- nvinfo : EIATTR_VRC_CTA_INIT_COUNT
	.align		4
        /*00f4*/ 	.byte	0x02, 0x4a
	.zero		1
	.zero		1


	//----- nvinfo : EIATTR_EXIT_INSTR_OFFSETS
	.align		4
        /*00f8*/ 	.byte	0x04, 0x1c
        /*00fa*/ 	.short	(.L_257 - .L_256)


	//   ....[0]....
.L_256:
        /*00fc*/ 	.word	0x00000090


	//   ....[1]....
        /*0100*/ 	.word	0x00000280


	//   ....[2]....
        /*0104*/ 	.word	0x00000310


	//   ....[3]....
        /*0108*/ 	.word	0x000006e0


	//----- nvinfo : EIATTR_CRS_STACK_SIZE
	.align		4
.L_257:
        /*010c*/ 	.byte	0x04, 0x1e
        /*010e*/ 	.short	(.L_259 - .L_258)
.L_258:
        /*0110*/ 	.word	0x00000000


	//----- nvinfo : EIATTR_CBANK_PARAM_SIZE
	.align		4
.L_259:
        /*0114*/ 	.byte	0x03, 0x19
        /*0116*/ 	.short	0x0068


	//----- nvinfo : EIATTR_PARAM_CBANK
	.align		4
        /*0118*/ 	.byte	0x04, 0x0a
        /*011a*/ 	.short	(.L_261 - .L_260)
	.align		4
.L_260:
        /*011c*/ 	.word	index@(.nv.constant0._Z23fill_A_CSR_cloth_kernelPfPKiS1_S1_S1_S1_S1_iPKffiiS1_S3_)
        /*0120*/ 	.short	0x0380
        /*0122*/ 	.short	0x0068


	//----- nvinfo : EIATTR_SW_WAR
	.align		4
.L_261:
        /*0124*/ 	.byte	0x04, 0x36
        /*0126*/ 	.short	(.L_263 - .L_262)
.L_262:
        /*0128*/ 	.word	0x00000008
.L_263:


//--------------------- .nv.callgraph             --------------------------
	.section	.nv.callgraph,"",@"SHT_CUDA_CALLGRAPH"
	.align	4
	.sectionentsize	8
	.align		4
        /*0000*/ 	.word	0x00000000
	.align		4
        /*0004*/ 	.word	0xffffffff
	.align		4
        /*0008*/ 	.word	0x00000000
	.align		4
        /*000c*/ 	.word	0xfffffffe
	.align		4
        /*0010*/ 	.word	0x00000000
	.align		4
        /*0014*/ 	.word	0xfffffffd
	.align		4
        /*0018*/ 	.word	0x00000000
	.align		4
        /*001c*/ 	.word	0xfffffffc


//--------------------- .text._Z15get_Aoff_kernelPfPKiS1_i --------------------------
	.section	.text._Z15get_Aoff_kernelPfPKiS1_i,"ax",@progbits
	.align	128
        .global         _Z15get_Aoff_kernelPfPKiS1_i
        .type           _Z15get_Aoff_kernelPfPKiS1_i,@function
        .size           _Z15get_Aoff_kernelPfPKiS1_i,(.L_x_73 - _Z15get_Aoff_kernelPfPKiS1_i)
        .other          _Z15get_Aoff_kernelPfPKiS1_i,@"STO_CUDA_ENTRY STV_DEFAULT"
_Z15get_Aoff_kernelPfPKiS1_i:
.text._Z15get_Aoff_kernelPfPKiS1_i:
[----:B------:R-:W-:Y:S01]  /*0000*/  LDC R1, c[0x0][0x37c] ;  /* 0x0000df00ff017b82 */ /* 0x000fe20000000800 */
[----:B------:R-:W0:Y:S07]  /*0010*/  S2R R3, SR_TID.X ;  /* 0x0000000000037919 */ /* 0x000e2e0000002100 */
[----:B------:R-:W0:Y:S01]  /*0020*/  S2UR UR4, SR_CTAID.X ;  /* 0x00000000000479c3 */ /* 0x000e220000002500 */
[----:B------:R-:W1:Y:S07]  /*0030*/  LDCU UR5, c[0x0][0x398] ;  /* 0x00007300ff0577ac */ /* 0x000e6e0008000800 */
[----:B------:R-:W0:Y:S02]  /*0040*/  LDC R0, c[0x0][0x360] ;  /* 0x0000d800ff007b82 */ /* 0x000e240000000800 */
[----:B0-----:R-:W-:Y:S01]  /*0050*/  IMAD R0, R0, UR4, R3 ;  /* 0x0000000400007c24 */ /* 0x001fe2000f8e0203 */
[----:B-1----:R-:W-:-:S04]  /*0060*/  USHF.R.S32.HI UR4, URZ, 0x1f, UR5 ;  /* 0x0000001fff047899 */ /* 0x002fc80008011405 */
[----:B------:R-:W-:-:S04]  /*0070*/  ISETP.GE.U32.AND P0, PT, R0, UR5, PT ;  /* 0x0000000500007c0c */ /* 0x000fc8000bf06070 */
[----:B------:R-:W-:-:S13]  /*0080*/  ISETP.GE.U32.AND.EX P0, PT, RZ, UR4, PT, P0 ;  /* 0x00000004ff007c0c */ /* 0x000fda000bf06100 */
[----:B------:R-:W-:Y:S05]  /*0090*/  @P0 EXIT ;  /* 0x000000000000094d */ /* 0x000fea0003800000 */
[----:B------:R-:W0:Y:S01]  /*00a0*/  LDCU.64 UR6, c[0x0][0x390] ;  /* 0x00007200ff0677ac */ /* 0x000e220008000a00 */
[----:B------:R-:W1:Y:S01]  /*00b0*/  LDCU.64 UR4, c[0x0][0x358] ;  /* 0x00006b00ff0477ac */ /* 0x000e620008000a00 */
[----:B0-----:R-:W-:-:S04]  /*00c0*/  LEA R2, P0, R0, UR6, 0x2 ;  /* 0x0000000600027c11 */ /* 0x001fc8000f8010ff */
[----:B------:R-:W-:-:S05]  /*00d0*/  LEA.HI.X R3, R0, UR7, RZ, 0x2, P0 ;  /* 0x0000000700037c11 */ /* 0x000fca00080f14ff */
[----:B-1----:R-:W2:Y:S04]  /*00e0*/  LDG.E R4, desc[UR4][R2.64] ;  /* 0x0000000402047981 */ /* 0x002ea8000c1e1900 */
[----:B------:R-:W2:Y:S02]  /*00f0*/  LDG.E R5, desc[UR4][R2.64+0x4] ;  /* 0x0000040402057981 */ /* 0x000ea4000c1e1900 */
[----:B--2---:R-:W-:-:S13]  /*0100*/  ISETP.GE.U32.AND P0, PT, R4, R5, PT ;  /* 0x000000050400720c */ /* 0x004fda0003f06070 */
[----:B------:R-:W-:Y:S05]  /*0110*/  @P0 EXIT ;  /* 0x000000000000094d */ /* 0x000fea0003800000 */
[----:B------:R-:W-:Y:S01]  /*0120*/  IMAD.MOV.U32 R6, RZ, RZ, R5 ;  /* 0x000000ffff067224 */ /* 0x000fe200078e0005 */
[--C-:B------:R-:W-:Y:S01]  /*0130*/  SHF.R.S32.HI R8, RZ, 0x1f, R4.reuse ;  /* 0x0000001fff087819 */ /* 0x100fe20000011404 */
[----:B------:R-:W-:Y:S01]  /*0140*/  IMAD.MOV.U32 R9, RZ, RZ, R4 ;  /* 0x000000ffff097224 */ /* 0x000fe200078e0004 */
[----:B------:R-:W0:Y:S01]  /*0150*/  LDCU.64 UR6, c[0x0][0x388] ;  /* 0x00007100ff0677ac */ /* 0x000e220008000a00 */
[----:B------:R-:W1:Y:S05]  /*0160*/  LDCU.64 UR8, c[0x0][0x380] ;  /* 0x00007000ff0877ac */ /* 0x000e6a0008000a00 */
.L_x_2:
[C---:B------:R-:W-:Y:S01]  /*0170*/  IMAD.SHL.U32 R10, R9.reuse, 0x4, RZ ;  /* 0x00000004090a7824 */ /* 0x040fe200078e00ff */
[----:B------:R-:W-:-:S04]  /*0180*/  SHF.L.U64.HI R11, R9, 0x2, R8 ;  /* 0x00000002090b7819 */ /* 0x000fc80000010208 */
[----:B0-----:R-:W-:-:S04]  /*0190*/  IADD3 R4, P0, PT, R10, UR6, RZ ;  /* 0x000000060a047c10 */ /* 0x001fc8000ff1e0ff */
[----:B------:R-:W-:-:S06]  /*01a0*/  IADD3.X R5, PT, PT, R11, UR7, RZ, P0, !PT ;  /* 0x000000070b057c10 */ /* 0x000fcc00087fe4ff */
[----:B------:R-:W2:Y:S01]  /*01b0*/  LDG.E R5, desc[UR4][R4.64] ;  /* 0x0000000404057981 */ /* 0x000ea2000c1e1900 */
[----:B------:R-:W-:Y:S01]  /*01c0*/  IADD3 R9, P1, PT, R9, 0x1, RZ ;  /* 0x0000000109097810 */ /* 0x000fe20007f3e0ff */
[----:B------:R-:W-:Y:S04]  /*01d0*/  BSSY.RECONVERGENT B0, `(.L_x_0) ;  /* 0x000000a000007945 */ /* 0x000fe80003800200 */
[----:B------:R-:W-:Y:S01]  /*01e0*/  IMAD.X R8, RZ, RZ, R8, P1 ;  /* 0x000000ffff087224 */ /* 0x000fe200008e0608 */
[----:B--2---:R-:W-:Y:S02]  /*01f0*/  ISETP.NE.U32.AND P0, PT, R5, R0, PT ;  /* 0x000000000500720c */ /* 0x004fe40003f05070 */
[----:B------:R-:W-:-:S04]  /*0200*/  SHF.R.S32.HI R7, RZ, 0x1f, R5 ;  /* 0x0000001fff077819 */ /* 0x000fc80000011405 */
[----:B------:R-:W-:-:S13]  /*0210*/  ISETP.NE.AND.EX P0, PT, R7, RZ, PT, P0 ;  /* 0x000000ff0700720c */ /* 0x000fda0003f05300 */
[----:B------:R-:W-:Y:S05]  /*0220*/  @P0 BRA `(.L_x_1) ;  /* 0x0000000000100947 */ /* 0x000fea0003800000 */
[----:B-1----:R-:W-:-:S04]  /*0230*/  IADD3 R4, P0, PT, R10, UR8, RZ ;  /* 0x000000080a047c10 */ /* 0x002fc8000ff1e0ff */
[----:B------:R-:W-:-:S05]  /*0240*/  IADD3.X R5, PT, PT, R11, UR9, RZ, P0, !PT ;  /* 0x000000090b057c10 */ /* 0x000fca00087fe4ff */
[----:B------:R0:W-:Y:S04]  /*0250*/  STG.E desc[UR4][R4.64], RZ ;  /* 0x000000ff04007986 */ /* 0x0001e8000c101904 */
[----:B------:R0:W5:Y:S02]  /*0260*/  LDG.E R6, desc[UR4][R2.64+0x4] ;  /* 0x0000040402067981 */ /* 0x000164000c1e1900 */
.L_x_1:
[----:B-1----:R-:W-:Y:S05]  /*0270*/  BSYNC.RECONVERGENT B0 ;  /* 0x0000000000007941 */ /* 0x002fea0003800200 */
.L_x_0:
[----:B-----5:R-:W-:Y:S02]  /*0280*/  ISETP.GE.U32.AND P0, PT, R9, R6, PT ;  /* 0x000000060900720c */ /* 0x020fe40003f06070 */
[----:B0-----:R-:W-:-:S04]  /*0290*/  SHF.R.S32.HI R4, RZ, 0x1f, R6 ;  /* 0x0000001fff047819 */ /* 0x001fc80000011406 */
[----:B------:R-:W-:-:S13]  /*02a0*/  ISETP.GE.U32.AND.EX P0, PT, R8, R4, PT, P0 ;  /* 0x000000040800720c */ /* 0x000fda0003f06100 */
[----:B------:R-:W-:Y:S05]  /*02b0*/  @!P0 BRA `(.L_x_2) ;  /* 0xfffffffc00ac8947 */ /* 0x000fea000383ffff */
[----:B------:R-:W-:Y:S05]  /*02c0*/  EXIT ;  /* 0x000000000000794d */ /* 0x000fea0003800000 */
.L_x_3:
[----:B------:R-:W-:-:S00]  /*02d0*/  BRA `(.L_x_3) ;  /* 0xfffffffc00fc7947 */ /* 0x000fc0000383ffff */
[----:B------:R-:W-:-:S00]  /*02e0*/  NOP ;  /* 0x0000000000007918 */ /* 0x000fc00000000000 */
        /* <DEDUP_REMOVED lines=9> */
.L_x_73:


//--------------------- .text._Z20fill_sequence_kernelPii --------------------------
	.section	.text._Z20fill_sequence_kernelPii,"ax",@progbits
	.align	128
        .global         _Z20fill_sequence_kernelPii
        .type           _Z20fill_sequence_kernelPii,@function
        .size           _Z20fill_sequence_kernelPii,(.L_x_74 - _Z20fill_sequence_kernelPii)
        .other          _Z20fill_sequence_kernelPii,@"STO_CUDA_ENTRY STV_DEFAULT"
_Z20fill_sequence_kernelPii:
.text._Z20fill_sequence_kernelPii:
        /* <DEDUP_REMOVED lines=14> */
[----:B-1----:R-:W-:Y:S01]  /*00e0*/  STG.E desc[UR4][R2.64], R5 ;  /* 0x0000000502007986 */ /* 0x002fe2000c101904 */
[----:B------:R-:W-:Y:S05]  /*00f0*/  EXIT ;  /* 0x000000000000794d */ /* 0x000fea0003800000 */
.L_x_4:
        /* <DEDUP_REMOVED lines=16> */
.L_x_74:


//--------------------- .text._Z15get_diag_kernelPfPKfPKiS3_i --------------------------
	.section	.text._Z15get_diag_kernelPfPKfPKiS3_i,"ax",@progbits
	.align	128
        .global         _Z15get_diag_kernelPfPKfPKiS3_i
        .type           _Z15get_diag_kernelPfPKfPKiS3_i,@function
        .size           _Z15get_diag_kernelPfPKfPKiS3_i,(.L_x_75 - _Z15get_diag_kernelPfPKfPKiS3_i)
        .other          _Z15get_diag_kernelPfPKfPKiS3_i,@"STO_CUDA_ENTRY STV_DEFAULT"
_Z15get_diag_kernelPfPKfPKiS3_i:
.text._Z15get_diag_kernelPfPKfPKiS3_i:
        /* <DEDUP_REMOVED lines=11> */
[----:B------:R-:W-:Y:S01]  /*00b0*/  IMAD.SHL.U32 R4, R0, 0x4, RZ ;  /* 0x0000000400047824 */ /* 0x000fe200078e00ff */
[----:B------:R-:W-:Y:S01]  /*00c0*/  SHF.R.U32.HI R5, RZ, 0x1e, R0 ;  /* 0x0000001eff057819 */ /* 0x000fe20000011600 */
[----:B------:R-:W1:Y:S03]  /*00d0*/  LDCU.64 UR4, c[0x0][0x358] ;  /* 0x00006b00ff0477ac */ /* 0x000e660008000a00 */
[----:B0-----:R-:W-:-:S04]  /*00e0*/  IADD3 R2, P0, PT, R4, UR6, RZ ;  /* 0x0000000604027c10 */ /* 0x001fc8000ff1e0ff */
[----:B------:R-:W-:-:S05]  /*00f0*/  IADD3.X R3, PT, PT, R5, UR7, RZ, P0, !PT ;  /* 0x0000000705037c10 */ /* 0x000fca00087fe4ff */
[----:B-1----:R-:W2:Y:S04]  /*0100*/  LDG.E R6, desc[UR4][R2.64] ;  /* 0x0000000402067981 */ /* 0x002ea8000c1e1900 */
[----:B------:R-:W2:Y:S02]  /*0110*/  LDG.E R7, desc[UR4][R2.64+0x4] ;  /* 0x0000040402077981 */ /* 0x000ea4000c1e1900 */
[----:B--2---:R-:W-:-:S13]  /*0120*/  ISETP.GE.U32.AND P0, PT, R6, R7, PT ;  /* 0x000000070600720c */ /* 0x004fda0003f06070 */
[----:B------:R-:W-:Y:S05]  /*0130*/  @P0 EXIT ;  /* 0x000000000000094d */ /* 0x000fea0003800000 */
[----:B------:R-:W0:Y:S01]  /*0140*/  LDCU.64 UR6, c[0x0][0x380] ;  /* 0x00007000ff0677ac */ /* 0x000e220008000a00 */
[----:B------:R-:W-:Y:S01]  /*0150*/  IMAD.MOV.U32 R8, RZ, RZ, R7 ;  /* 0x000000ffff087224 */ /* 0x000fe200078e0007 */
[--C-:B------:R-:W-:Y:S01]  /*0160*/  SHF.R.S32.HI R10, RZ, 0x1f, R6.reuse ;  /* 0x0000001fff0a7819 */ /* 0x100fe20000011406 */
[----:B------:R-:W-:Y:S01]  /*0170*/  IMAD.MOV.U32 R11, RZ, RZ, R6 ;  /* 0x000000ffff0b7224 */ /* 0x000fe200078e0006 */
[----:B------:R-:W1:Y:S01]  /*0180*/  LDCU.64 UR8, c[0x0][0x390] ;  /* 0x00007200ff0877ac */ /* 0x000e620008000a00 */
[----:B------:R-:W2:Y:S01]  /*0190*/  LDCU.64 UR10, c[0x0][0x388] ;  /* 0x00007100ff0a77ac */ /* 0x000ea20008000a00 */
[----:B0-----:R-:W-:-:S04]  /*01a0*/  IADD3 R4, P0, PT, R4, UR6, RZ ;  /* 0x0000000604047c10 */ /* 0x001fc8000ff1e0ff */
[----:B-1----:R-:W-:-:S09]  /*01b0*/  IADD3.X R5, PT, PT, R5, UR7, RZ, P0, !PT ;  /* 0x0000000705057c10 */ /* 0x002fd200087fe4ff */
.L_x_7:
[C---:B------:R-:W-:Y:S01]  /*01c0*/  IMAD.SHL.U32 R12, R11.reuse, 0x4, RZ ;  /* 0x000000040b0c7824 */ /* 0x040fe200078e00ff */
[----:B------:R-:W-:-:S04]  /*01d0*/  SHF.L.U64.HI R13, R11, 0x2, R10 ;  /* 0x000000020b0d7819 */ /* 0x000fc8000001020a */
[----:B------:R-:W-:-:S04]  /*01e0*/  IADD3 R6, P0, PT, R12, UR8, RZ ;  /* 0x000000080c067c10 */ /* 0x000fc8000ff1e0ff */
[----:B0-----:R-:W-:-:S06]  /*01f0*/  IADD3.X R7, PT, PT, R13, UR9, RZ, P0, !PT ;  /* 0x000000090d077c10 */ /* 0x001fcc00087fe4ff */
[----:B------:R-:W3:Y:S01]  /*0200*/  LDG.E R7, desc[UR4][R6.64] ;  /* 0x0000000406077981 */ /* 0x000ee2000c1e1900 */
[----:B------:R-:W-:Y:S01]  /*0210*/  IADD3 R11, P1, PT, R11, 0x1, RZ ;  /* 0x000000010b0b7810 */ /* 0x000fe20007f3e0ff */
[----:B------:R-:W-:Y:S04]  /*0220*/  BSSY.RECONVERGENT B0, `(.L_x_5) ;  /* 0x000000b000007945 */ /* 0x000fe80003800200 */
[----:B------:R-:W-:Y:S01]  /*0230*/  IMAD.X R10, RZ, RZ, R10, P1 ;  /* 0x000000ffff0a7224 */ /* 0x000fe200008e060a */
[----:B---3--:R-:W-:Y:S02]  /*0240*/  ISETP.NE.U32.AND P0, PT, R7, R0, PT ;  /* 0x000000000700720c */ /* 0x008fe40003f05070 */
[----:B------:R-:W-:-:S04]  /*0250*/  SHF.R.S32.HI R9, RZ, 0x1f, R7 ;  /* 0x0000001fff097819 */ /* 0x000fc80000011407 */
[----:B------:R-:W-:-:S13]  /*0260*/  ISETP.NE.AND.EX P0, PT, R9, RZ, PT, P0 ;  /* 0x000000ff0900720c */ /* 0x000fda0003f05300 */
[----:B------:R-:W-:Y:S05]  /*0270*/  @P0 BRA `(.L_x_6) ;  /* 0x0000000000140947 */ /* 0x000fea0003800000 */
[----:B--2---:R-:W-:-:S04]  /*0280*/  IADD3 R6, P0, PT, R12, UR10, RZ ;  /* 0x0000000a0c067c10 */ /* 0x004fc8000ff1e0ff */
[----:B------:R-:W-:-:S06]  /*0290*/  IADD3.X R7, PT, PT, R13, UR11, RZ, P0, !PT ;  /* 0x0000000b0d077c10 */ /* 0x000fcc00087fe4ff */
[----:B------:R-:W2:Y:S04]  /*02a0*/  LDG.E R7, desc[UR4][R6.64] ;  /* 0x0000000406077981 */ /* 0x000ea8000c1e1900 */
[----:B--2---:R0:W-:Y:S04]  /*02b0*/  STG.E desc[UR4][R4.64], R7 ;  /* 0x0000000704007986 */ /* 0x0041e8000c101904 */
[----:B------:R0:W5:Y:S02]  /*02c0*/  LDG.E R8, desc[UR4][R2.64+0x4] ;  /* 0x0000040402087981 */ /* 0x000164000c1e1900 */
.L_x_6:
[----:B--2---:R-:W-:Y:S05]  /*02d0*/  BSYNC.RECONVERGENT B0 ;  /* 0x0000000000007941 */ /* 0x004fea0003800200 */
.L_x_5:
[----:B-----5:R-:W-:Y:S02]  /*02e0*/  ISETP.GE.U32.AND P0, PT, R11, R8, PT ;  /* 0x000000080b00720c */ /* 0x020fe40003f06070 */
[----:B------:R-:W-:-:S04]  /*02f0*/  SHF.R.S32.HI R6, RZ, 0x1f, R8 ;  /* 0x0000001fff067819 */ /* 0x000fc80000011408 */
[----:B------:R-:W-:-:S13]  /*0300*/  ISETP.GE.U32.AND.EX P0, PT, R10, R6, PT, P0 ;  /* 0x000000060a00720c */ /* 0x000fda0003f06100 */
[----:B------:R-:W-:Y:S05]  /*0310*/  @!P0 BRA `(.L_x_7) ;  /* 0xfffffffc00a88947 */ /* 0x000fea000383ffff */
[----:B------:R-:W-:Y:S05]  /*0320*/  EXIT ;  /* 0x000000000000794d */ /* 0x000fea0003800000 */
.L_x_8:
        /* <DEDUP_REMOVED lines=13> */
.L_x_75:


//--------------------- .text._Z16scale_csr_by_rowPfS_PKiS1_iS_ --------------------------
	.section	.text._Z16scale_csr_by_rowPfS_PKiS1_iS_,"ax",@progbits
	.align	128
        .global         _Z16scale_csr_by_rowPfS_PKiS1_iS_
        .type           _Z16scale_csr_by_rowPfS_PKiS1_iS_,@function
        .size           _Z16scale_csr_by_rowPfS_PKiS1_iS_,(.L_x_76 - _Z16scale_csr_by_rowPfS_PKiS1_iS_)
        .other          _Z16scale_csr_by_rowPfS_PKiS1_iS_,@"STO_CUDA_ENTRY STV_DEFAULT"
_Z16scale_csr_by_rowPfS_PKiS1_iS_:
.text._Z16scale_csr_by_rowPfS_PKiS1_iS_:
        /* <DEDUP_REMOVED lines=21> */
[--C-:B------:R-:W-:Y:S01]  /*0150*/  SHF.R.S32.HI R10, RZ, 0x1f, R0.reuse ;  /* 0x0000001fff0a7819 */ /* 0x100fe20000011400 */
[----:B------:R-:W-:Y:S01]  /*0160*/  IMAD.MOV.U32 R13, RZ, RZ, R0 ;  /* 0x000000ffff0d7224 */ /* 0x000fe200078e0000 */
[----:B------:R-:W1:Y:S01]  /*0170*/  LDCU.128 UR8, c[0x0][0x380] ;  /* 0x00007000ff0877ac */ /* 0x000e620008000c00 */
[----:B0-----:R-:W-:-:S04]  /*0180*/  IADD3 R4, P0, PT, R4, UR6, RZ ;  /* 0x0000000604047c10 */ /* 0x001fc8000ff1e0ff */
[----:B-1----:R-:W-:-:S09]  /*0190*/  IADD3.X R5, PT, PT, R6, UR7, RZ, P0, !PT ;  /* 0x0000000706057c10 */ /* 0x002fd200087fe4ff */
.L_x_9:
[C---:B------:R-:W-:Y:S01]  /*01a0*/  IMAD.SHL.U32 R8, R13.reuse, 0x4, RZ ;  /* 0x000000040d087824 */ /* 0x040fe200078e00ff */
[----:B------:R-:W-:Y:S01]  /*01b0*/  SHF.L.U64.HI R0, R13, 0x2, R10 ;  /* 0x000000020d007819 */ /* 0x000fe2000001020a */
[----:B------:R-:W2:Y:S03]  /*01c0*/  LDG.E R11, desc[UR4][R4.64] ;  /* 0x00000004040b7981 */ /* 0x000ea6000c1e1900 */
[----:B------:R-:W-:-:S04]  /*01d0*/  IADD3 R6, P0, PT, R8, UR10, RZ ;  /* 0x0000000a08067c10 */ /* 0x000fc8000ff1e0ff */
[----:B------:R-:W-:-:S05]  /*01e0*/  IADD3.X R7, PT, PT, R0, UR11, RZ, P0, !PT ;  /* 0x0000000b00077c10 */ /* 0x000fca00087fe4ff */
[----:B------:R-:W2:Y:S01]  /*01f0*/  LDG.E R6, desc[UR4][R6.64] ;  /* 0x0000000406067981 */ /* 0x000ea2000c1e1900 */
[----:B------:R-:W-:-:S04]  /*0200*/  IADD3 R8, P0, PT, R8, UR8, RZ ;  /* 0x0000000808087c10 */ /* 0x000fc8000ff1e0ff */
[----:B------:R-:W-:Y:S01]  /*0210*/  IADD3.X R9, PT, PT, R0, UR9, RZ, P0, !PT ;  /* 0x0000000900097c10 */ /* 0x000fe200087fe4ff */
[----:B--2---:R-:W-:-:S05]  /*0220*/  FMUL R11, R6, R11 ;  /* 0x0000000b060b7220 */ /* 0x004fca0000400000 */
[----:B------:R0:W-:Y:S04]  /*0230*/  STG.E desc[UR4][R8.64], R11 ;  /* 0x0000000b08007986 */ /* 0x0001e8000c101904 */
[----:B------:R-:W2:Y:S01]  /*0240*/  LDG.E R0, desc[UR4][R2.64+0x4] ;  /* 0x0000040402007981 */ /* 0x000ea2000c1e1900 */
[----:B------:R-:W-:-:S05]  /*0250*/  IADD3 R13, P0, PT, R13, 0x1, RZ ;  /* 0x000000010d0d7810 */ /* 0x000fca0007f1e0ff */
[----:B------:R-:W-:Y:S01]  /*0260*/  IMAD.X R10, RZ, RZ, R10, P0 ;  /* 0x000000ffff0a7224 */ /* 0x000fe200000e060a */
[----:B--2---:R-:W-:Y:S02]  /*0270*/  ISETP.GE.U32.AND P0, PT, R13, R0, PT ;  /* 0x000000000d00720c */ /* 0x004fe40003f06070 */
[----:B------:R-:W-:-:S04]  /*0280*/  SHF.R.S32.HI R0, RZ, 0x1f, R0 ;  /* 0x0000001fff007819 */ /* 0x000fc80000011400 */
[----:B------:R-:W-:-:S13]  /*0290*/  ISETP.GE.U32.AND.EX P0, PT, R10, R0, PT, P0 ;  /* 0x000000000a00720c */ /* 0x000fda0003f06100 */
[----:B0-----:R-:W-:Y:S05]  /*02a0*/  @!P0 BRA `(.L_x_9) ;  /* 0xfffffffc00bc8947 */ /* 0x001fea000383ffff */
[----:B------:R-:W-:Y:S05]  /*02b0*/  EXIT ;  /* 0x000000000000794d */ /* 0x000fea0003800000 */
.L_x_10:
        /* <DEDUP_REMOVED lines=12> */
.L_x_76:


//--------------------- .text._Z20calc_diag_inv_kernelPfPKfPKiS3_i --------------------------
	.section	.text._Z20calc_diag_inv_kernelPfPKfPKiS3_i,"ax",@progbits
	.align	128
        .global         _Z20calc_diag_inv_kernelPfPKfPKiS3_i
        .type           _Z20calc_diag_inv_kernelPfPKfPKiS3_i,@function
        .size           _Z20calc_diag_inv_kernelPfPKfPKiS3_i,(.L_x_71 - _Z20calc_diag_inv_kernelPfPKfPKiS3_i)
        .other          _Z20calc_diag_inv_kernelPfPKfPKiS3_i,@"STO_CUDA_ENTRY STV_DEFAULT"
_Z20calc_diag_inv_kernelPfPKfPKiS3_i:
.text._Z20calc_diag_inv_kernelPfPKfPKiS3_i:
        /* <DEDUP_REMOVED lines=21> */
[----:B------:R-:W-:Y:S01]  /*0150*/  SHF.R.S32.HI R8, RZ, 0x1f, R9 ;  /* 0x0000001fff087819 */ /* 0x000fe20000011409 */
[----:B------:R-:W1:Y:S01]  /*0160*/  LDCU.64 UR8, c[0x0][0x390] ;  /* 0x00007200ff0877ac */ /* 0x000e620008000a00 */
[----:B------:R-:W2:Y:S01]  /*0170*/  LDCU.64 UR10, c[0x0][0x388] ;  /* 0x00007100ff0a77ac */ /* 0x000ea20008000a00 */
[----:B0-----:R-:W-:-:S04]  /*0180*/  IADD3 R6, P0, PT, R6, UR6, RZ ;  /* 0x0000000606067c10 */ /* 0x001fc8000ff1e0ff */
[----:B-12---:R-:W-:-:S09]  /*0190*/  IADD3.X R7, PT, PT, R2, UR7, RZ, P0, !PT ;  /* 0x0000000702077c10 */ /* 0x006fd200087fe4ff */
.L_x_16:
[C---:B------:R-:W-:Y:S01]  /*01a0*/  IMAD.SHL.U32 R12, R9.reuse, 0x4, RZ ;  /* 0x00000004090c7824 */ /* 0x040fe200078e00ff */
[----:B------:R-:W-:-:S04]  /*01b0*/  SHF.L.U64.HI R13, R9, 0x2, R8 ;  /* 0x00000002090d7819 */ /* 0x000fc80000010208 */
[----:B------:R-:W-:-:S04]  /*01c0*/  IADD3 R10, P0, PT, R12, UR8, RZ ;  /* 0x000000080c0a7c10 */ /* 0x000fc8000ff1e0ff */
[----:B------:R-:W-:-:S05]  /*01d0*/  IADD3.X R11, PT, PT, R13, UR9, RZ, P0, !PT ;  /* 0x000000090d0b7c10 */ /* 0x000fca00087fe4ff */
[----:B------:R-:W2:Y:S01]  /*01e0*/  LDG.E R10, desc[UR4][R10.64] ;  /* 0x000000040a0a7981 */ /* 0x000ea2000c1e1900 */
[----:B------:R-:W-:Y:S01]  /*01f0*/  BSSY.RECONVERGENT B0, `(.L_x_11) ;  /* 0x0000018000007945 */ /* 0x000fe20003800200 */
[----:B--2---:R-:W-:Y:S02]  /*0200*/  ISETP.NE.U32.AND P0, PT, R10, R3, PT ;  /* 0x000000030a00720c */ /* 0x004fe40003f05070 */
[----:B------:R-:W-:-:S04]  /*0210*/  SHF.R.S32.HI R2, RZ, 0x1f, R10 ;  /* 0x0000001fff027819 */ /* 0x000fc8000001140a */
[----:B------:R-:W-:-:S13]  /*0220*/  ISETP.NE.AND.EX P0, PT, R2, RZ, PT, P0 ;  /* 0x000000ff0200720c */ /* 0x000fda0003f05300 */
[----:B------:R-:W-:Y:S05]  /*0230*/  @P0 BRA `(.L_x_12) ;  /* 0x00000000004c0947 */ /* 0x000fea0003800000 */
[----:B------:R-:W-:-:S04]  /*0240*/  IADD3 R10, P0, PT, R12, UR10, RZ ;  /* 0x0000000a0c0a7c10 */ /* 0x000fc8000ff1e0ff */
[----:B------:R-:W-:-:S05]  /*0250*/  IADD3.X R11, PT, PT, R13, UR11, RZ, P0, !PT ;  /* 0x0000000b0d0b7c10 */ /* 0x000fca00087fe4ff */
[----:B------:R-:W2:Y:S01]  /*0260*/  LDG.E R2, desc[UR4][R10.64] ;  /* 0x000000040a027981 */ /* 0x000ea2000c1e1900 */
[----:B------:R-:W-:Y:S01]  /*0270*/  BSSY.RECONVERGENT B1, `(.L_x_13) ;  /* 0x000000d000017945 */ /* 0x000fe20003800200 */
[----:B--2---:R-:W-:-:S05]  /*0280*/  VIADD R0, R2, 0x1800000 ;  /* 0x0180000002007836 */ /* 0x004fca0000000000 */
[----:B------:R-:W-:-:S04]  /*0290*/  LOP3.LUT R0, R0, 0x7f800000, RZ, 0xc0, !PT ;  /* 0x7f80000000007812 */ /* 0x000fc800078ec0ff */
[----:B------:R-:W-:-:S13]  /*02a0*/  ISETP.GT.U32.AND P0, PT, R0, 0x1ffffff, PT ;  /* 0x01ffffff0000780c */ /* 0x000fda0003f04070 */
[----:B------:R-:W-:Y:S05]  /*02b0*/  @P0 BRA `(.L_x_14) ;  /* 0x0000000000100947 */ /* 0x000fea0003800000 */
[----:B------:R-:W-:-:S07]  /*02c0*/  MOV R10, 0x2e0 ;  /* 0x000002e0000a7802 */ /* 0x000fce0000000f00 */
[----:B------:R-:W-:Y:S05]  /*02d0*/  CALL.REL.NOINC `($__internal_0_$__cuda_sm20_rcp_rn_f32_slowpath) ;  /* 0x0000000000447944 */ /* 0x000fea0003c00000 */
[----:B------:R-:W-:Y:S01]  /*02e0*/  IMAD.MOV.U32 R11, RZ, RZ, R0 ;  /* 0x000000ffff0b7224 */ /* 0x000fe200078e0000 */
[----:B------:R-:W-:Y:S06]  /*02f0*/  BRA `(.L_x_15) ;  /* 0x0000000000107947 */ /* 0x000fec0003800000 */
.L_x_14:
[----:B------:R-:W0:Y:S02]  /*0300*/  MUFU.RCP R11, R2 ;  /* 0x00000002000b7308 */ /* 0x000e240000001000 */
[----:B0-----:R-:W-:-:S04]  /*0310*/  FFMA R0, R2, R11, -1 ;  /* 0xbf80000002007423 */ /* 0x001fc8000000000b */
[----:B------:R-:W-:-:S04]  /*0320*/  FADD.FTZ R0, -R0, -RZ ;  /* 0x800000ff00007221 */ /* 0x000fc80000010100 */
[----:B------:R-:W-:-:S07]  /*0330*/  FFMA R11, R11, R0, R11 ;  /* 0x000000000b0b7223 */ /* 0x000fce000000000b */
.L_x_15:
[----:B------:R-:W-:Y:S05]  /*0340*/  BSYNC.RECONVERGENT B1 ;  /* 0x0000000000017941 */ /* 0x000fea0003800200 */
.L_x_13:
[----:B------:R0:W-:Y:S04]  /*0350*/  STG.E desc[UR4][R6.64], R11 ;  /* 0x0000000b06007986 */ /* 0x0001e8000c101904 */
[----:B------:R0:W5:Y:S02]  /*0360*/  LDG.E R0, desc[UR4][R4.64+0x4] ;  /* 0x0000040404007981 */ /* 0x000164000c1e1900 */
.L_x_12:
[----:B------:R-:W-:Y:S05]  /*0370*/  BSYNC.RECONVERGENT B0 ;  /* 0x0000000000007941 */ /* 0x000fea0003800200 */
.L_x_11:
[----:B------:R-:W-:Y:S02]  /*0380*/  IADD3 R9, P0, PT, R9, 0x1, RZ ;  /* 0x0000000109097810 */ /* 0x000fe40007f1e0ff */
[----:B0----5:R-:W-:-:S03]  /*0390*/  SHF.R.S32.HI R11, RZ, 0x1f, R0 ;  /* 0x0000001fff0b7819 */ /* 0x021fc60000011400 */
[----:B------:R-:W-:Y:S01]  /*03a0*/  IMAD.X R8, RZ, RZ, R8, P0 ;  /* 0x000000ffff087224 */ /* 0x000fe200000e0608 */
[----:B------:R-:W-:-:S04]  /*03b0*/  ISETP.GE.U32.AND P0, PT, R9, R0, PT ;  /* 0x000000000900720c */ /* 0x000fc80003f06070 */
[----:B------:R-:W-:-:S13]  /*03c0*/  ISETP.GE.U32.AND.EX P0, PT, R8, R11, PT, P0 ;  /* 0x0000000b0800720c */ /* 0x000fda0003f06100 */
[----:B------:R-:W-:Y:S05]  /*03d0*/  @!P0 BRA `(.L_x_16) ;  /* 0xfffffffc00708947 */ /* 0x000fea000383ffff */
[----:B------:R-:W-:Y:S05]  /*03e0*/  EXIT ;  /* 0x000000000000794d */ /* 0x000fea0003800000 */
        .weak           $__internal_0_$__cuda_sm20_rcp_rn_f32_slowpath
        .type           $__internal_0_$__cuda_sm20_rcp_rn_f32_slowpath,@function
        .size           $__internal_0_$__cuda_sm20_rcp_rn_f32_slowpath,(.L_x_71 - $__internal_0_$__cuda_sm20_rcp_rn_f32_slowpath)
$__internal_0_$__cuda_sm20_rcp_rn_f32_slowpath:
[----:B------:R-:W-:Y:S01]  /*03f0*/  IMAD.SHL.U32 R0, R2, 0x2, RZ ;  /* 0x0000000202007824 */ /* 0x000fe200078e00ff */
[----:B------:R-:W-:Y:S04]  /*0400*/  BSSY.RECONVERGENT B2, `(.L_x_17) ;  /* 0x0000031000027945 */ /* 0x000fe80003800200 */
[----:B------:R-:W-:Y:S01]  /*0410*/  SHF.R.U32.HI R15, RZ, 0x18, R0 ;  /* 0x00000018ff0f7819 */ /* 0x000fe20000011600 */
[----:B------:R-:W-:-:S03]  /*0420*/  IMAD.MOV.U32 R0, RZ, RZ, R2 ;  /* 0x000000ffff007224 */ /* 0x000fc600078e0002 */
[----:B------:R-:W-:-:S13]  /*0430*/  ISETP.NE.U32.AND P0, PT, R15, RZ, PT ;  /* 0x000000ff0f00720c */ /* 0x000fda0003f05070 */
[----:B------:R-:W-:Y:S05]  /*0440*/  @P0 BRA `(.L_x_18) ;  /* 0x0000000000280947 */ /* 0x000fea0003800000 */
[----:B------:R-:W-:-:S05]  /*0450*/  IMAD.SHL.U32 R2, R0, 0x2, RZ ;  /* 0x0000000200027824 */ /* 0x000fca00078e00ff */
[----:B------:R-:W-:-:S13]  /*0460*/  ISETP.NE.AND P0, PT, R2, RZ, PT ;  /* 0x000000ff0200720c */ /* 0x000fda0003f05270 */
[----:B------:R-:W-:Y:S01]  /*0470*/  @P0 FFMA R12, R0, 1.84467440737095516160e+19, RZ ;  /* 0x5f800000000c0823 */ /* 0x000fe200000000ff */
[----:B------:R-:W-:Y:S08]  /*0480*/  @!P0 MUFU.RCP R11, R0 ;  /* 0x00000000000b8308 */ /* 0x000ff00000001000 */
[----:B------:R-:W0:Y:S02]  /*0490*/  @P0 MUFU.RCP R13, R12 ;  /* 0x0000000c000d0308 */ /* 0x000e240000001000 */
[----:B0-----:R-:W-:-:S04]  /*04a0*/  @P0 FFMA R2, R12, R13, -1 ;  /* 0xbf8000000c020423 */ /* 0x001fc8000000000d */
[----:B------:R-:W-:-:S04]  /*04b0*/  @P0 FADD.FTZ R2, -R2, -RZ ;  /* 0x800000ff02020221 */ /* 0x000fc80000010100 */
[----:B------:R-:W-:-:S04]  /*04c0*/  @P0 FFMA R2, R13, R2, R13 ;  /* 0x000000020d020223 */ /* 0x000fc8000000000d */
[----:B------:R-:W-:Y:S01]  /*04d0*/  @P0 FFMA R11, R2, 1.84467440737095516160e+19, RZ ;  /* 0x5f800000020b0823 */ /* 0x000fe200000000ff */
[----:B------:R-:W-:Y:S06]  /*04e0*/  BRA `(.L_x_19) ;  /* 0x0000000000887947 */ /* 0x000fec0003800000 */
.L_x_18:
[----:B------:R-:W-:-:S05]  /*04f0*/  VIADD R17, R15, 0xffffff03 ;  /* 0xffffff030f117836 */ /* 0x000fca0000000000 */
[----:B------:R-:W-:-:S13]  /*0500*/  ISETP.GT.U32.AND P0, PT, R17, 0x1, PT ;  /* 0x000000011100780c */ /* 0x000fda0003f04070 */
[----:B------:R-:W-:Y:S05]  /*0510*/  @P0 BRA `(.L_x_20) ;  /* 0x0000000000780947 */ /* 0x000fea0003800000 */
[----:B------:R-:W-:Y:S01]  /*0520*/  LOP3.LUT R2, R0, 0x7fffff, RZ, 0xc0, !PT ;  /* 0x007fffff00027812 */ /* 0x000fe200078ec0ff */
[----:B------:R-:W-:-:S03]  /*0530*/  IMAD.MOV.U32 R14, RZ, RZ, 0x3 ;  /* 0x00000003ff0e7424 */ /* 0x000fc600078e00ff */
[----:B------:R-:W-:Y:S02]  /*0540*/  LOP3.LUT R2, R2, 0x3f800000, RZ, 0xfc, !PT ;  /* 0x3f80000002027812 */ /* 0x000fe400078efcff */
[----:B------:R-:W-:Y:S02]  /*0550*/  SHF.L.U32 R14, R14, R17, RZ ;  /* 0x000000110e0e7219 */ /* 0x000fe400000006ff */
[----:B------:R-:W0:Y:S02]  /*0560*/  MUFU.RCP R11, R2 ;  /* 0x00000002000b7308 */ /* 0x000e240000001000 */
[----:B0-----:R-:W-:-:S04]  /*0570*/  FFMA R12, R2, R11, -1 ;  /* 0xbf800000020c7423 */ /* 0x001fc8000000000b */
[----:B------:R-:W-:-:S04]  /*0580*/  FADD.FTZ R12, -R12, -RZ ;  /* 0x800000ff0c0c7221 */ /* 0x000fc80000010100 */
[CCC-:B------:R-:W-:Y:S01]  /*0590*/  FFMA.RM R13, R11.reuse, R12.reuse, R11.reuse ;  /* 0x0000000c0b0d7223 */ /* 0x1c0fe2000000400b */
[----:B------:R-:W-:-:S04]  /*05a0*/  FFMA.RP R12, R11, R12, R11 ;  /* 0x0000000c0b0c7223 */ /* 0x000fc8000000800b */
[C---:B------:R-:W-:Y:S02]  /*05b0*/  LOP3.LUT R11, R13.reuse, 0x7fffff, RZ, 0xc0, !PT ;  /* 0x007fffff0d0b7812 */ /* 0x040fe400078ec0ff */
[----:B------:R-:W-:Y:S02]  /*05c0*/  FSETP.NEU.FTZ.AND P0, PT, R13, R12, PT ;  /* 0x0000000c0d00720b */ /* 0x000fe40003f1d000 */
[----:B------:R-:W-:Y:S02]  /*05d0*/  LOP3.LUT R11, R11, 0x800000, RZ, 0xfc, !PT ;  /* 0x008000000b0b7812 */ /* 0x000fe400078efcff */
[----:B------:R-:W-:Y:S02]  /*05e0*/  SEL R12, RZ, 0xffffffff, !P0 ;  /* 0xffffffffff0c7807 */ /* 0x000fe40004000000 */
[----:B------:R-:W-:-:S03]  /*05f0*/  LOP3.LUT R14, R14, R11, RZ, 0xc0, !PT ;  /* 0x0000000b0e0e7212 */ /* 0x000fc600078ec0ff */
[----:B------:R-:W-:Y:S01]  /*0600*/  IMAD.MOV R12, RZ, RZ, -R12 ;  /* 0x000000ffff0c7224 */ /* 0x000fe200078e0a0c */
[----:B------:R-:W-:-:S04]  /*0610*/  SHF.R.U32.HI R14, RZ, R17, R14 ;  /* 0x00000011ff0e7219 */ /* 0x000fc8000001160e */
[----:B------:R-:W-:Y:S02]  /*0620*/  LOP3.LUT P1, RZ, R12, R17, R11, 0xf8, !PT ;  /* 0x000000110cff7212 */ /* 0x000fe4000782f80b */
[C---:B------:R-:W-:Y:S02]  /*0630*/  LOP3.LUT P0, RZ, R14.reuse, 0x1, RZ, 0xc0, !PT ;  /* 0x000000010eff7812 */ /* 0x040fe4000780c0ff */
[----:B------:R-:W-:-:S04]  /*0640*/  LOP3.LUT P2, RZ, R14, 0x2, RZ, 0xc0, !PT ;  /* 0x000000020eff7812 */ /* 0x000fc8000784c0ff */
[----:B------:R-:W-:Y:S02]  /*0650*/  PLOP3.LUT P0, PT, P0, P1, P2, 0xe0, 0x0 ;  /* 0x000000000000781c */ /* 0x000fe40000703c20 */
[----:B------:R-:W-:Y:S02]  /*0660*/  LOP3.LUT P1, RZ, R0, 0x7fffff, RZ, 0xc0, !PT ;  /* 0x007fffff00ff7812 */ /* 0x000fe4000782c0ff */
[----:B------:R-:W-:-:S05]  /*0670*/  SEL R2, RZ, 0x1, !P0 ;  /* 0x00000001ff027807 */ /* 0x000fca0004000000 */
[----:B------:R-:W-:-:S05]  /*0680*/  IMAD.MOV R2, RZ, RZ, -R2 ;  /* 0x000000ffff027224 */ /* 0x000fca00078e0a02 */
[----:B------:R-:W-:Y:S01]  /*0690*/  ISETP.GE.AND P0, PT, R2, RZ, PT ;  /* 0x000000ff0200720c */ /* 0x000fe20003f06270 */
[----:B------:R-:W-:-:S05]  /*06a0*/  VIADD R2, R15, 0xffffff04 ;  /* 0xffffff040f027836 */ /* 0x000fca0000000000 */
[----:B------:R-:W-:-:S07]  /*06b0*/  SHF.R.U32.HI R11, RZ, R2, R11 ;  /* 0x00000002ff0b7219 */ /* 0x000fce000001160b */
[----:B------:R-:W-:-:S04]  /*06c0*/  @!P0 VIADD R11, R11, 0x1 ;  /* 0x000000010b0b8836 */ /* 0x000fc80000000000 */
[----:B------:R-:W-:-:S05]  /*06d0*/  @!P1 IMAD.SHL.U32 R11, R11, 0x2, RZ ;  /* 0x000000020b0b9824 */ /* 0x000fca00078e00ff */
[----:B------:R-:W-:Y:S01]  /*06e0*/  LOP3.LUT R11, R11, 0x80000000, R0, 0xf8, !PT ;  /* 0x800000000b0b7812 */ /* 0x000fe200078ef800 */
[----:B------:R-:W-:Y:S06]  /*06f0*/  BRA `(.L_x_19) ;  /* 0x0000000000047947 */ /* 0x000fec0003800000 */
.L_x_20:
[----:B------:R0:W1:Y:S02]  /*0700*/  MUFU.RCP R11, R0 ;  /* 0x00000000000b7308 */ /* 0x0000640000001000 */
.L_x_19:
[----:B------:R-:W-:Y:S05]  /*0710*/  BSYNC.RECONVERGENT B2 ;  /* 0x0000000000027941 */ /* 0x000fea0003800200 */
.L_x_17:
[----:B01----:R-:W-:Y:S02]  /*0720*/  IMAD.MOV.U32 R0, RZ, RZ, R11 ;  /* 0x000000ffff007224 */ /* 0x003fe400078e000b */
[----:B------:R-:W-:-:S04]  /*0730*/  IMAD.MOV.U32 R11, RZ, RZ, 0x0 ;  /* 0x00000000ff0b7424 */ /* 0x000fc800078e00ff */
[----:B------:R-:W-:Y:S05]  /*0740*/  RET.REL.NODEC R10 `(_Z20calc_diag_inv_kernelPfPKfPKiS3_i) ;  /* 0xfffffff80a2c7950 */ /* 0x000fea0003c3ffff */
.L_x_21:
        /* <DEDUP_REMOVED lines=11> */
.L_x_71:


//--------------------- .text._Z10copy_fieldPfPKfi --------------------------
	.section	.text._Z10copy_fieldPfPKfi,"ax",@progbits
	.align	128
        .global         _Z10copy_fieldPfPKfi
        .type           _Z10copy_fieldPfPKfi,@function
        .size           _Z10copy_fieldPfPKfi,(.L_x_78 - _Z10copy_fieldPfPKfi)
        .other          _Z10copy_fieldPfPKfi,@"STO_CUDA_ENTRY STV_DEFAULT"
_Z10copy_fieldPfPKfi:
.text._Z10copy_fieldPfPKfi:
        /* <DEDUP_REMOVED lines=10> */
[----:B------:R-:W0:Y:S01]  /*00a0*/  LDCU.128 UR8, c[0x0][0x380] ;  /* 0x00007000ff0877ac */ /* 0x000e220008000c00 */
[----:B------:R-:W-:Y:S01]  /*00b0*/  IMAD.SHL.U32 R4, R0, 0x4, RZ ;  /* 0x0000000400047824 */ /* 0x000fe200078e00ff */
[----:B------:R-:W-:Y:S01]  /*00c0*/  SHF.R.U32.HI R0, RZ, 0x1e, R0 ;  /* 0x0000001eff007819 */ /* 0x000fe20000011600 */
[----:B------:R-:W1:Y:S03]  /*00d0*/  LDCU.64 UR4, c[0x0][0x358] ;  /* 0x00006b00ff0477ac */ /* 0x000e660008000a00 */
[----:B0-----:R-:W-:-:S04]  /*00e0*/  IADD3 R2, P0, PT, R4, UR10, RZ ;  /* 0x0000000a04027c10 */ /* 0x001fc8000ff1e0ff */
[----:B------:R-:W-:-:S06]  /*00f0*/  IADD3.X R3, PT, PT, R0, UR11, RZ, P0, !PT ;  /* 0x0000000b00037c10 */ /* 0x000fcc00087fe4ff */
[----:B-1----:R-:W2:Y:S01]  /*0100*/  LDG.E R3, desc[UR4][R2.64] ;  /* 0x0000000402037981 */ /* 0x002ea2000c1e1900 */
[----:B------:R-:W-:-:S04]  /*0110*/  IADD3 R4, P0, PT, R4, UR8, RZ ;  /* 0x0000000804047c10 */ /* 0x000fc8000ff1e0ff */
[----:B------:R-:W-:-:S05]  /*0120*/  IADD3.X R5, PT, PT, R0, UR9, RZ, P0, !PT ;  /* 0x0000000900057c10 */ /* 0x000fca00087fe4ff */
[----:B--2---:R-:W-:Y:S01]  /*0130*/  STG.E desc[UR4][R4.64], R3 ;  /* 0x0000000304007986 */ /* 0x004fe2000c101904 */
[----:B------:R-:W-:Y:S05]  /*0140*/  EXIT ;  /* 0x000000000000794d */ /* 0x000fea0003800000 */
.L_x_22:
        /* <DEDUP_REMOVED lines=11> */
.L_x_78:


//--------------------- .text._Z22weighted_jacobi_kernelPfS_PKfS_PiS2_if --------------------------
	.section	.text._Z22weighted_jacobi_kernelPfS_PKfS_PiS2_if,"ax",@progbits
	.align	128
        .global         _Z22weighted_jacobi_kernelPfS_PKfS_PiS2_if
        .type           _Z22weighted_jacobi_kernelPfS_PKfS_PiS2_if,@function
        .size           _Z22weighted_jacobi_kernelPfS_PKfS_PiS2_if,(.L_x_72 - _Z22weighted_jacobi_kernelPfS_PKfS_PiS2_if)
        .other          _Z22weighted_jacobi_kernelPfS_PKfS_PiS2_if,@"STO_CUDA_ENTRY STV_DEFAULT"
_Z22weighted_jacobi_kernelPfS_PKfS_PiS2_if:
.text._Z22weighted_jacobi_kernelPfS_PKfS_PiS2_if:
        /* <DEDUP_REMOVED lines=15> */
[----:B------:R-:W2:Y:S01]  /*00f0*/  LDG.E R6, desc[UR4][R4.64+0x4] ;  /* 0x0000040404067981 */ /* 0x000ea2000c1e1900 */
[----:B------:R-:W-:Y:S01]  /*0100*/  BSSY.RECONVERGENT B0, `(.L_x_23) ;  /* 0x0000106000007945 */ /* 0x000fe20003800200 */
[----:B------:R-:W-:Y:S02]  /*0110*/  CS2R R2, SRZ ;  /* 0x0000000000027805 */ /* 0x000fe4000001ff00 */
[----:B--2---:R-:W-:-:S13]  /*0120*/  ISETP.GE.U32.AND P0, PT, R11, R6, PT ;  /* 0x000000060b00720c */ /* 0x004fda0003f06070 */
[----:B------:R-:W-:Y:S05]  /*0130*/  @P0 BRA `(.L_x_24) ;  /* 0x0000001000080947 */ /* 0x000fea0003800000 */
[----:B------:R-:W-:Y:S01]  /*0140*/  IADD3 R3, P1, PT, R11, 0x1, RZ ;  /* 0x000000010b037810 */ /* 0x000fe20007f3e0ff */
[----:B------:R-:W-:Y:S01]  /*0150*/  BSSY.RECONVERGENT B1, `(.L_x_25) ;  /* 0x0000083000017945 */ /* 0x000fe20003800200 */
[----:B------:R-:W-:Y:S02]  /*0160*/  SHF.R.S32.HI R4, RZ, 0x1f, R11 ;  /* 0x0000001fff047819 */ /* 0x000fe4000001140b */
[----:B------:R-:W-:Y:S02]  /*0170*/  SHF.R.S32.HI R2, RZ, 0x1f, R6 ;  /* 0x0000001fff027819 */ /* 0x000fe40000011406 */
[----:B------:R-:W-:Y:S01]  /*0180*/  ISETP.GT.U32.AND P0, PT, R3, R6, PT ;  /* 0x000000060300720c */ /* 0x000fe20003f04070 */
[----:B------:R-:W-:-:S05]  /*0190*/  IMAD.X R9, RZ, RZ, R4, P1 ;  /* 0x000000ffff097224 */ /* 0x000fca00008e0604 */
[----:B------:R-:W-:-:S04]  /*01a0*/  ISETP.GT.U32.AND.EX P0, PT, R9, R2, PT, P0 ;  /* 0x000000020900720c */ /* 0x000fc80003f04100 */
[----:B------:R-:W-:Y:S02]  /*01b0*/  SEL R8, R3, R6, P0 ;  /* 0x0000000603087207 */ /* 0x000fe40000000000 */
[----:B------:R-:W-:Y:S02]  /*01c0*/  SEL R9, R9, R2, P0 ;  /* 0x0000000209097207 */ /* 0x000fe40000000000 */
[CC--:B------:R-:W-:Y:S02]  /*01d0*/  IADD3 R3, P1, PT, -R8.reuse, R11.reuse, RZ ;  /* 0x0000000b08037210 */ /* 0x0c0fe40007f3e1ff */
[----:B------:R-:W-:Y:S02]  /*01e0*/  IADD3 R6, P2, PT, R8, -R11, RZ ;  /* 0x8000000b08067210 */ /* 0x000fe40007f5e0ff */
[----:B------:R-:W-:Y:S01]  /*01f0*/  ISETP.GT.U32.AND P0, PT, R3, -0x8, PT ;  /* 0xfffffff80300780c */ /* 0x000fe20003f04070 */
[----:B------:R-:W-:Y:S01]  /*0200*/  IMAD.X R2, R4, 0x1, ~R9, P1 ;  /* 0x0000000104027824 */ /* 0x000fe200008e0e09 */
[----:B------:R-:W-:Y:S01]  /*0210*/  LOP3.LUT R7, R6, 0x7, RZ, 0xc0, !PT ;  /* 0x0000000706077812 */ /* 0x000fe200078ec0ff */
[----:B------:R-:W-:-:S03]  /*0220*/  IMAD.X R20, R9, 0x1, ~R4, P2 ;  /* 0x0000000109147824 */ /* 0x000fc600010e0e04 */
[----:B------:R-:W-:Y:S02]  /*0230*/  ISETP.GT.U32.AND.EX P0, PT, R2, -0x1, PT, P0 ;  /* 0xffffffff0200780c */ /* 0x000fe40003f04100 */
[----:B------:R-:W-:Y:S02]  /*0240*/  CS2R R2, SRZ ;  /* 0x0000000000027805 */ /* 0x000fe4000001ff00 */
[----:B------:R-:W-:-:S04]  /*0250*/  ISETP.NE.U32.AND P1, PT, R7, RZ, PT ;  /* 0x000000ff0700720c */ /* 0x000fc80003f25070 */
[----:B------:R-:W-:-:S04]  /*0260*/  ISETP.NE.AND.EX P1, PT, RZ, RZ, PT, P1 ;  /* 0x000000ffff00720c */ /* 0x000fc80003f25310 */
[----:B------:R-:W-:Y:S01]  /*0270*/  P2R R5, PR, RZ, 0x2 ;  /* 0x00000002ff057803 */ /* 0x000fe20000000000 */
[----:B------:R-:W-:Y:S08]  /*0280*/  @P0 BRA `(.L_x_26) ;  /* 0x0000000400bc0947 */ /* 0x000ff00003800000 */
[----:B------:R-:W0:Y:S01]  /*0290*/  LDCU.64 UR6, c[0x0][0x3a0] ;  /* 0x00007400ff0677ac */ /* 0x000e220008000a00 */
[C---:B------:R-:W-:Y:S01]  /*02a0*/  LEA R8, P0, R11.reuse, 0x10, 0x2 ;  /* 0x000000100b087811 */ /* 0x040fe200078010ff */
[----:B------:R-:W-:Y:S01]  /*02b0*/  IMAD.MOV.U32 R3, RZ, RZ, RZ ;  /* 0x000000ffff037224 */ /* 0x000fe200078e00ff */
[----:B------:R-:W-:Y:S01]  /*02c0*/  LOP3.LUT R10, R6, 0xfffffff8, RZ, 0xc0, !PT ;  /* 0xfffffff8060a7812 */ /* 0x000fe200078ec0ff */
[----:B------:R-:W1:Y:S01]  /*02d0*/  LDCU.64 UR8, c[0x0][0x398] ;  /* 0x00007300ff0877ac */ /* 0x000e620008000a00 */
[----:B------:R-:W-:Y:S02]  /*02e0*/  LEA.HI.X R9, R11, RZ, R4, 0x2, P0 ;  /* 0x000000ff0b097211 */ /* 0x000fe400000f1404 */
[C---:B0-----:R-:W-:Y:S02]  /*02f0*/  IADD3 R14, P1, PT, R8.reuse, UR6, RZ ;  /* 0x00000006080e7c10 */ /* 0x041fe4000ff3e0ff */
[----:B-1----:R-:W-:Y:S02]  /*0300*/  IADD3 R8, P0, PT, R8, UR8, RZ ;  /* 0x0000000808087c10 */ /* 0x002fe4000ff1e0ff */
[----:B------:R-:W-:-:S02]  /*0310*/  IADD3.X R15, PT, PT, R9, UR7, RZ, P1, !PT ;  /* 0x00000007090f7c10 */ /* 0x000fc40008ffe4ff */
[----:B------:R-:W-:-:S09]  /*0320*/  IADD3.X R9, PT, PT, R9, UR9, RZ, P0, !PT ;  /* 0x0000000909097c10 */ /* 0x000fd200087fe4ff */
.L_x_27:
[----:B------:R-:W2:Y:S04]  /*0330*/  LDG.E R19, desc[UR4][R14.64+-0x10] ;  /* 0xfffff0040e137981 */ /* 0x000ea8000c1e1900 */
[----:B------:R-:W3:Y:S04]  /*0340*/  LDG.E R27, desc[UR4][R14.64+-0xc] ;  /* 0xfffff4040e1b7981 */ /* 0x000ee8000c1e1900 */
[----:B------:R-:W4:Y:S04]  /*0350*/  LDG.E R21, desc[UR4][R14.64+-0x8] ;  /* 0xfffff8040e157981 */ /* 0x000f28000c1e1900 */
[----:B------:R-:W5:Y:S04]  /*0360*/  LDG.E R23, desc[UR4][R14.64+-0x4] ;  /* 0xfffffc040e177981 */ /* 0x000f68000c1e1900 */
[----:B------:R-:W5:Y:S01]  /*0370*/  LDG.E R25, desc[UR4][R14.64] ;  /* 0x000000040e197981 */ /* 0x000f62000c1e1900 */
[----:B--2---:R-:W-:-:S02]  /*0380*/  ISETP.NE.U32.AND P3, PT, R19, R0, PT ;  /* 0x000000001300720c */ /* 0x004fc40003f65070 */
[----:B------:R-:W-:Y:S02]  /*0390*/  SHF.R.S32.HI R18, RZ, 0x1f, R19 ;  /* 0x0000001fff127819 */ /* 0x000fe40000011413 */
[-C--:B---3--:R-:W-:Y:S02]  /*03a0*/  ISETP.NE.U32.AND P4, PT, R27, R0.reuse, PT ;  /* 0x000000001b00720c */ /* 0x088fe40003f85070 */
[----:B------:R-:W-:Y:S02]  /*03b0*/  ISETP.NE.AND.EX P3, PT, R18, RZ, PT, P3 ;  /* 0x000000ff1200720c */ /* 0x000fe40003f65330 */
[----:B------:R-:W-:Y:S02]  /*03c0*/  SHF.R.S32.HI R26, RZ, 0x1f, R27 ;  /* 0x0000001fff1a7819 */ /* 0x000fe4000001141b */
[----:B----4-:R-:W-:Y:S02]  /*03d0*/  ISETP.NE.U32.AND P0, PT, R21, R0, PT ;  /* 0x000000001500720c */ /* 0x010fe40003f05070 */
[----:B------:R-:W-:-:S02]  /*03e0*/  ISETP.NE.AND.EX P4, PT, R26, RZ, PT, P4 ;  /* 0x000000ff1a00720c */ /* 0x000fc40003f85340 */
[----:B------:R-:W-:Y:S02]  /*03f0*/  SHF.R.S32.HI R22, RZ, 0x1f, R21 ;  /* 0x0000001fff167819 */ /* 0x000fe40000011415 */
[----:B-----5:R-:W-:Y:S02]  /*0400*/  SHF.R.S32.HI R24, RZ, 0x1f, R23 ;  /* 0x0000001fff187819 */ /* 0x020fe40000011417 */
[----:B------:R-:W-:Y:S01]  /*0410*/  ISETP.NE.AND.EX P0, PT, R22, RZ, PT, P0 ;  /* 0x000000ff1600720c */ /* 0x000fe20003f05300 */
[----:B------:R-:W0:Y:S08]  /*0420*/  @P3 LDC.64 R12, c[0x0][0x388] ;  /* 0x0000e200ff0c3b82 */ /* 0x000e300000000a00 */
[----:B------:R-:W1:Y:S01]  /*0430*/  @P4 LDC.64 R16, c[0x0][0x388] ;  /* 0x0000e200ff104b82 */ /* 0x000e620000000a00 */
[----:B0-----:R-:W-:-:S04]  /*0440*/  @P3 LEA R12, P1, R19, R12, 0x2 ;  /* 0x0000000c130c3211 */ /* 0x001fc800078210ff */
[----:B------:R-:W-:Y:S02]  /*0450*/  @P3 LEA.HI.X R13, R19, R13, R18, 0x2, P1 ;  /* 0x0000000d130d3211 */ /* 0x000fe400008f1412 */
[----:B------:R-:W-:Y:S01]  /*0460*/  ISETP.NE.U32.AND P1, PT, R23, R0, PT ;  /* 0x000000001700720c */ /* 0x000fe20003f25070 */
[----:B------:R-:W0:Y:S01]  /*0470*/  @P0 LDC.64 R18, c[0x0][0x388] ;  /* 0x0000e200ff120b82 */ /* 0x000e220000000a00 */
[C---:B-1----:R-:W-:Y:S02]  /*0480*/  @P4 LEA R28, P2, R27.reuse, R16, 0x2 ;  /* 0x000000101b1c4211 */ /* 0x042fe400078410ff */
[----:B------:R-:W-:Y:S01]  /*0490*/  ISETP.NE.AND.EX P1, PT, R24, RZ, PT, P1 ;  /* 0x000000ff1800720c */ /* 0x000fe20003f25310 */
[----:B------:R-:W2:Y:S01]  /*04a0*/  @P3 LDG.E R13, desc[UR4][R12.64] ;  /* 0x000000040c0d3981 */ /* 0x000ea2000c1e1900 */
[----:B------:R-:W-:-:S11]  /*04b0*/  @P4 LEA.HI.X R29, R27, R17, R26, 0x2, P2 ;  /* 0x000000111b1d4211 */ /* 0x000fd600010f141a */
[----:B------:R-:W1:Y:S01]  /*04c0*/  @P1 LDC.64 R16, c[0x0][0x388] ;  /* 0x0000e200ff101b82 */ /* 0x000e620000000a00 */
[----:B------:R-:W-:Y:S01]  /*04d0*/  IMAD.MOV.U32 R26, RZ, RZ, R8 ;  /* 0x000000ffff1a7224 */ /* 0x000fe200078e0008 */
[----:B------:R-:W3:Y:S01]  /*04e0*/  @P4 LDG.E R29, desc[UR4][R28.64] ;  /* 0x000000041c1d4981 */ /* 0x000ee2000c1e1900 */
[----:B0-----:R-:W-:-:S04]  /*04f0*/  @P0 LEA R18, P2, R21, R18, 0x2 ;  /* 0x0000001215120211 */ /* 0x001fc800078410ff */
[----:B------:R-:W-:Y:S02]  /*0500*/  @P0 LEA.HI.X R19, R21, R19, R22, 0x2, P2 ;  /* 0x0000001315130211 */ /* 0x000fe400010f1416 */
[----:B------:R-:W-:Y:S01]  /*0510*/  ISETP.NE.U32.AND P2, PT, R25, R0, PT ;  /* 0x000000001900720c */ /* 0x000fe20003f45070 */
[----:B------:R-:W-:Y:S01]  /*0520*/  IMAD.MOV.U32 R27, RZ, RZ, R9 ;  /* 0x000000ffff1b7224 */ /* 0x000fe200078e0009 */
[----:B------:R-:W-:Y:S01]  /*0530*/  SHF.R.S32.HI R22, RZ, 0x1f, R25 ;  /* 0x0000001fff167819 */ /* 0x000fe20000011419 */
[----:B------:R-:W4:Y:S03]  /*0540*/  LDG.E R21, desc[UR4][R14.64+0x4] ;  /* 0x000004040e157981 */ /* 0x000f26000c1e1900 */
[----:B------:R-:W-:Y:S01]  /*0550*/  ISETP.NE.AND.EX P2, PT, R22, RZ, PT, P2 ;  /* 0x000000ff1600720c */ /* 0x000fe20003f45320 */
[----:B------:R-:W5:Y:S01]  /*0560*/  @P0 LDG.E R18, desc[UR4][R18.64] ;  /* 0x0000000412120981 */ /* 0x000f62000c1e1900 */
[----:B-1----:R-:W-:-:S03]  /*0570*/  @P1 LEA R16, P5, R23, R16, 0x2 ;  /* 0x0000001017101211 */ /* 0x002fc600078a10ff */
[----:B------:R-:W5:Y:S01]  /*0580*/  LDG.E R35, desc[UR4][R26.64+0x8] ;  /* 0x000008041a237981 */ /* 0x000f62000c1e1900 */
[----:B------:R-:W-:-:S03]  /*0590*/  @P1 LEA.HI.X R17, R23, R17, R24, 0x2, P5 ;  /* 0x0000001117111211 */ /* 0x000fc600028f1418 */
[----:B------:R-:W2:Y:S04]  /*05a0*/  LDG.E R23, desc[UR4][R26.64+-0x10] ;  /* 0xfffff0041a177981 */ /* 0x000ea8000c1e1900 */
[----:B------:R-:W0:Y:S01]  /*05b0*/  @P2 LDC.64 R8, c[0x0][0x388] ;  /* 0x0000e200ff082b82 */ /* 0x000e220000000a00 */
[----:B------:R-:W3:Y:S04]  /*05c0*/  LDG.E R24, desc[UR4][R26.64+-0xc] ;  /* 0xfffff4041a187981 */ /* 0x000ee8000c1e1900 */
[----:B------:R-:W5:Y:S04]  /*05d0*/  @P1 LDG.E R17, desc[UR4][R16.64] ;  /* 0x0000000410111981 */ /* 0x000f68000c1e1900 */
[----:B------:R-:W5:Y:S01]  /*05e0*/  LDG.E R19, desc[UR4][R26.64+0xc] ;  /* 0x00000c041a137981 */ /* 0x000f62000c1e1900 */
[----:B0-----:R-:W-:-:S04]  /*05f0*/  @P2 LEA R30, P5, R25, R8, 0x2 ;  /* 0x00000008191e2211 */ /* 0x001fc800078a10ff */
[----:B------:R-:W-:Y:S02]  /*0600*/  @P2 LEA.HI.X R31, R25, R9, R22, 0x2, P5 ;  /* 0x00000009191f2211 */ /* 0x000fe400028f1416 */
[----:B------:R-:W5:Y:S04]  /*0610*/  LDG.E R22, desc[UR4][R14.64+0x8] ;  /* 0x000008040e167981 */ /* 0x000f68000c1e1900 */
[----:B------:R-:W5:Y:S04]  /*0620*/  LDG.E R25, desc[UR4][R14.64+0xc] ;  /* 0x00000c040e197981 */ /* 0x000f68000c1e1900 */
[----:B------:R-:W5:Y:S01]  /*0630*/  @P2 LDG.E R30, desc[UR4][R30.64] ;  /* 0x000000041e1e2981 */ /* 0x000f62000c1e1900 */
[----:B----4-:R-:W-:Y:S01]  /*0640*/  SHF.R.S32.HI R32, RZ, 0x1f, R21 ;  /* 0x0000001fff207819 */ /* 0x010fe20000011415 */
[----:B--2---:R-:W-:Y:S01]  /*0650*/  @P3 FFMA R2, R23, R13, R2 ;  /* 0x0000000d17023223 */ /* 0x004fe20000000002 */
[----:B------:R-:W-:Y:S01]  /*0660*/  @!P3 IMAD.MOV.U32 R3, RZ, RZ, R23 ;  /* 0x000000ffff03b224 */ /* 0x000fe200078e0017 */
[-C--:B------:R-:W-:Y:S01]  /*0670*/  ISETP.NE.U32.AND P3, PT, R21, R0.reuse, PT ;  /* 0x000000001500720c */ /* 0x080fe20003f65070 */
[----:B------:R-:W2:Y:S03]  /*0680*/  LDG.E R13, desc[UR4][R26.64+-0x8] ;  /* 0xfffff8041a0d7981 */ /* 0x000ea6000c1e1900 */
[----:B------:R-:W-:Y:S01]  /*0690*/  ISETP.NE.AND.EX P3, PT, R32, RZ, PT, P3 ;  /* 0x000000ff2000720c */ /* 0x000fe20003f65330 */
[----:B---3--:R-:W-:Y:S01]  /*06a0*/  @P4 FFMA R2, R24, R29, R2 ;  /* 0x0000001d18024223 */ /* 0x008fe20000000002 */
[----:B------:R-:W-:Y:S01]  /*06b0*/  @!P4 IMAD.MOV.U32 R3, RZ, RZ, R24 ;  /* 0x000000ffff03c224 */ /* 0x000fe200078e0018 */
[----:B------:R-:W3:Y:S10]  /*06c0*/  LDG.E R23, desc[UR4][R26.64] ;  /* 0x000000041a177981 */ /* 0x000ef4000c1e1900 */
[----:B------:R-:W0:Y:S01]  /*06d0*/  @P3 LDC.64 R8, c[0x0][0x388] ;  /* 0x0000e200ff083b82 */ /* 0x000e220000000a00 */
[----:B-----5:R-:W-:-:S02]  /*06e0*/  ISETP.NE.U32.AND P4, PT, R22, R0, PT ;  /* 0x000000001600720c */ /* 0x020fc40003f85070 */
[----:B------:R-:W-:-:S04]  /*06f0*/  SHF.R.S32.HI R12, RZ, 0x1f, R22 ;  /* 0x0000001fff0c7819 */ /* 0x000fc80000011416 */
[----:B------:R-:W-:Y:S02]  /*0700*/  ISETP.NE.AND.EX P4, PT, R12, RZ, PT, P4 ;  /* 0x000000ff0c00720c */ /* 0x000fe40003f85340 */
[----:B0-----:R-:W-:-:S04]  /*0710*/  @P3 LEA R28, P5, R21, R8, 0x2 ;  /* 0x00000008151c3211 */ /* 0x001fc800078a10ff */
[----:B------:R-:W-:Y:S02]  /*0720*/  @P3 LEA.HI.X R29, R21, R9, R32, 0x2, P5 ;  /* 0x00000009151d3211 */ /* 0x000fe400028f1420 */
[----:B------:R-:W4:Y:S05]  /*0730*/  LDG.E R21, desc[UR4][R26.64+-0x4] ;  /* 0xfffffc041a157981 */ /* 0x000f2a000c1e1900 */
[----:B------:R-:W0:Y:S01]  /*0740*/  @P4 LDC.64 R8, c[0x0][0x388] ;  /* 0x0000e200ff084b82 */ /* 0x000e220000000a00 */
[----:B------:R-:W5:Y:S01]  /*0750*/  @P3 LDG.E R28, desc[UR4][R28.64] ;  /* 0x000000041c1c3981 */ /* 0x000f62000c1e1900 */
[----:B0-----:R-:W-:-:S04]  /*0760*/  @P4 LEA R32, P5, R22, R8, 0x2 ;  /* 0x0000000816204211 */ /* 0x001fc800078a10ff */
[----:B------:R-:W-:Y:S02]  /*0770*/  @P4 LEA.HI.X R33, R22, R9, R12, 0x2, P5 ;  /* 0x0000000916214211 */ /* 0x000fe400028f140c */
[----:B------:R-:W-:Y:S02]  /*0780*/  ISETP.NE.U32.AND P5, PT, R25, R0, PT ;  /* 0x000000001900720c */ /* 0x000fe40003fa5070 */
[----:B------:R-:W-:Y:S01]  /*0790*/  SHF.R.S32.HI R12, RZ, 0x1f, R25 ;  /* 0x0000001fff0c7819 */ /* 0x000fe20000011419 */
[----:B------:R-:W5:Y:S03]  /*07a0*/  @P4 LDG.E R32, desc[UR4][R32.64] ;  /* 0x0000000420204981 */ /* 0x000f66000c1e1900 */
[----:B------:R-:W-:-:S13]  /*07b0*/  ISETP.NE.AND.EX P5, PT, R12, RZ, PT, P5 ;  /* 0x000000ff0c00720c */ /* 0x000fda0003fa5350 */
[----:B------:R-:W0:Y:S02]  /*07c0*/  @P5 LDC.64 R8, c[0x0][0x388] ;  /* 0x0000e200ff085b82 */ /* 0x000e240000000a00 */
[----:B0-----:R-:W-:-:S04]  /*07d0*/  @P5 LEA R8, P6, R25, R8, 0x2 ;  /* 0x0000000819085211 */ /* 0x001fc800078c10ff */
[----:B------:R-:W-:Y:S02]  /*07e0*/  @P5 LEA.HI.X R9, R25, R9, R12, 0x2, P6 ;  /* 0x0000000919095211 */ /* 0x000fe400030f140c */
[----:B------:R-:W5:Y:S04]  /*07f0*/  LDG.E R25, desc[UR4][R26.64+0x4] ;  /* 0x000004041a197981 */ /* 0x000f68000c1e1900 */
[----:B------:R0:W5:Y:S01]  /*0800*/  @P5 LDG.E R12, desc[UR4][R8.64] ;  /* 0x00000004080c5981 */ /* 0x000162000c1e1900 */
[----:B--2---:R-:W-:Y:S01]  /*0810*/  @P0 FFMA R2, R13, R18, R2 ;  /* 0x000000120d020223 */ /* 0x004fe20000000002 */
[----:B------:R-:W-:Y:S01]  /*0820*/  @!P0 IMAD.MOV.U32 R3, RZ, RZ, R13 ;  /* 0x000000ffff038224 */ /* 0x000fe200078e000d */
[----:B------:R-:W-:-:S04]  /*0830*/  IADD3 R10, P0, PT, R10, -0x8, RZ ;  /* 0xfffffff80a0a7810 */ /* 0x000fc80007f1e0ff */
[----:B------:R-:W-:Y:S02]  /*0840*/  IADD3.X R20, PT, PT, R20, -0x1, RZ, P0, !PT ;  /* 0xffffffff14147810 */ /* 0x000fe400007fe4ff */
[----:B------:R-:W-:-:S04]  /*0850*/  ISETP.NE.U32.AND P0, PT, R10, RZ, PT ;  /* 0x000000ff0a00720c */ /* 0x000fc80003f05070 */
[----:B------:R-:W-:Y:S01]  /*0860*/  ISETP.NE.AND.EX P0, PT, R20, RZ, PT, P0 ;  /* 0x000000ff1400720c */ /* 0x000fe20003f05300 */
[----:B----4-:R-:W-:-:S04]  /*0870*/  @P1 FFMA R2, R21, R17, R2 ;  /* 0x0000001115021223 */ /* 0x010fc80000000002 */
[----:B---3--:R-:W-:Y:S01]  /*0880*/  @P2 FFMA R2, R23, R30, R2 ;  /* 0x0000001e17022223 */ /* 0x008fe20000000002 */
[----:B------:R-:W-:Y:S02]  /*0890*/  @!P1 IMAD.MOV.U32 R3, RZ, RZ, R21 ;  /* 0x000000ffff039224 */ /* 0x000fe400078e0015 */
[----:B------:R-:W-:Y:S01]  /*08a0*/  @!P2 IMAD.MOV.U32 R3, RZ, RZ, R23 ;  /* 0x000000ffff03a224 */ /* 0x000fe200078e0017 */
[----:B------:R-:W-:Y:S02]  /*08b0*/  IADD3 R11, P1, PT, R11, 0x8, RZ ;  /* 0x000000080b0b7810 */ /* 0x000fe40007f3e0ff */
[----:B------:R-:W-:-:S03]  /*08c0*/  IADD3 R14, P2, PT, R14, 0x20, RZ ;  /* 0x000000200e0e7810 */ /* 0x000fc60007f5e0ff */
[----:B------:R-:W-:Y:S02]  /*08d0*/  IMAD.X R4, RZ, RZ, R4, P1 ;  /* 0x000000ffff047224 */ /* 0x000fe400008e0604 */
[----:B------:R-:W-:Y:S02]  /*08e0*/  IMAD.X R15, RZ, RZ, R15, P2 ;  /* 0x000000ffff0f7224 */ /* 0x000fe400010e060f */
[----:B-----5:R-:W-:Y:S01]  /*08f0*/  @P3 FFMA R2, R25, R28, R2 ;  /* 0x0000001c19023223 */ /* 0x020fe20000000002 */
[----:B------:R-:W-:Y:S01]  /*0900*/  @!P3 IMAD.MOV.U32 R3, RZ, RZ, R25 ;  /* 0x000000ffff03b224 */ /* 0x000fe200078e0019 */
[----:B0-----:R-:W-:Y:S02]  /*0910*/  IADD3 R8, P3, PT, R26, 0x20, RZ ;  /* 0x000000201a087810 */ /* 0x001fe40007f7e0ff */
[----:B------:R-:W-:Y:S01]  /*0920*/  @P4 FFMA R2, R35, R32, R2 ;  /* 0x0000002023024223 */ /* 0x000fe20000000002 */
[----:B------:R-:W-:Y:S02]  /*0930*/  @!P4 IMAD.MOV.U32 R3, RZ, RZ, R35 ;  /* 0x000000ffff03c224 */ /* 0x000fe400078e0023 */
[----:B------:R-:W-:-:S02]  /*0940*/  IMAD.X R9, RZ, RZ, R27, P3 ;  /* 0x000000ffff097224 */ /* 0x000fc400018e061b */
[----:B------:R-:W-:Y:S01]  /*0950*/  @P5 FFMA R2, R19, R12, R2 ;  /* 0x0000000c13025223 */ /* 0x000fe20000000002 */
[----:B------:R-:W-:Y:S01]  /*0960*/  @!P5 IMAD.MOV.U32 R3, RZ, RZ, R19 ;  /* 0x000000ffff03d224 */ /* 0x000fe200078e0013 */
[----:B------:R-:W-:Y:S06]  /*0970*/  @P0 BRA `(.L_x_27) ;  /* 0xfffffff8006c0947 */ /* 0x000fec000383ffff */
.L_x_26:
[----:B------:R-:W-:Y:S05]  /*0980*/  BSYNC.RECONVERGENT B1 ;  /* 0x0000000000017941 */ /* 0x000fea0003800200 */
.L_x_25:
[----:B------:R-:W-:-:S13]  /*0990*/  ISETP.NE.AND P0, PT, R5, RZ, PT ;  /* 0x000000ff0500720c */ /* 0x000fda0003f05270 */
[----:B------:R-:W-:Y:S05]  /*09a0*/  @!P0 BRA `(.L_x_24) ;  /* 0x0000000400ec8947 */ /* 0x000fea0003800000 */
[----:B------:R-:W-:Y:S01]  /*09b0*/  ISETP.GE.U32.AND P1, PT, R7, 0x4, PT ;  /* 0x000000040700780c */ /* 0x000fe20003f26070 */
[----:B------:R-:W-:Y:S01]  /*09c0*/  BSSY.RECONVERGENT B1, `(.L_x_28) ;  /* 0x000003c000017945 */ /* 0x000fe20003800200 */
[----:B------:R-:W-:Y:S02]  /*09d0*/  LOP3.LUT R21, R6, 0x3, RZ, 0xc0, !PT ;  /* 0x0000000306157812 */ /* 0x000fe400078ec0ff */
[----:B------:R-:W-:Y:S02]  /*09e0*/  ISETP.GE.U32.AND.EX P1, PT, RZ, RZ, PT, P1 ;  /* 0x000000ffff00720c */ /* 0x000fe40003f26110 */
[----:B------:R-:W-:-:S04]  /*09f0*/  ISETP.NE.U32.AND P0, PT, R21, RZ, PT ;  /* 0x000000ff1500720c */ /* 0x000fc80003f05070 */
[----:B------:R-:W-:-:S07]  /*0a00*/  ISETP.NE.AND.EX P0, PT, RZ, RZ, PT, P0 ;  /* 0x000000ffff00720c */ /* 0x000fce0003f05300 */
[----:B------:R-:W-:Y:S06]  /*0a10*/  @!P1 BRA `(.L_x_29) ;  /* 0x0000000000d89947 */ /* 0x000fec0003800000 */
[----:B------:R-:W0:Y:S01]  /*0a20*/  LDCU.64 UR6, c[0x0][0x3a0] ;  /* 0x00007400ff0677ac */ /* 0x000e220008000a00 */
[C---:B------:R-:W-:Y:S01]  /*0a30*/  IMAD.SHL.U32 R18, R11.reuse, 0x4, RZ ;  /* 0x000000040b127824 */ /* 0x040fe200078e00ff */
[----:B------:R-:W-:-:S04]  /*0a40*/  SHF.L.U64.HI R19, R11, 0x2, R4 ;  /* 0x000000020b137819 */ /* 0x000fc80000010204 */
[----:B0-----:R-:W-:-:S04]  /*0a50*/  IADD3 R8, P1, PT, R18, UR6, RZ ;  /* 0x0000000612087c10 */ /* 0x001fc8000ff3e0ff */
[----:B------:R-:W-:Y:S01]  /*0a60*/  IADD3.X R9, PT, PT, R19, UR7, RZ, P1, !PT ;  /* 0x0000000713097c10 */ /* 0x000fe20008ffe4ff */
[----:B------:R-:W0:Y:S04]  /*0a70*/  LDCU.64 UR6, c[0x0][0x398] ;  /* 0x00007300ff0677ac */ /* 0x000e280008000a00 */
[----:B------:R-:W2:Y:S04]  /*0a80*/  LDG.E R25, desc[UR4][R8.64] ;  /* 0x0000000408197981 */ /* 0x000ea8000c1e1900 */
[----:B------:R-:W3:Y:S04]  /*0a90*/  LDG.E R23, desc[UR4][R8.64+0x4] ;  /* 0x0000040408177981 */ /* 0x000ee8000c1e1900 */
[----:B------:R-:W4:Y:S04]  /*0aa0*/  LDG.E R7, desc[UR4][R8.64+0x8] ;  /* 0x0000080408077981 */ /* 0x000f28000c1e1900 */
[----:B------:R-:W5:Y:S01]  /*0ab0*/  LDG.E R5, desc[UR4][R8.64+0xc] ;  /* 0x00000c0408057981 */ /* 0x000f62000c1e1900 */
[----:B--2---:R-:W-:-:S02]  /*0ac0*/  ISETP.NE.U32.AND P1, PT, R25, R0, PT ;  /* 0x000000001900720c */ /* 0x004fc40003f25070 */
[----:B------:R-:W-:Y:S02]  /*0ad0*/  SHF.R.S32.HI R24, RZ, 0x1f, R25 ;  /* 0x0000001fff187819 */ /* 0x000fe40000011419 */
[-C--:B---3--:R-:W-:Y:S02]  /*0ae0*/  ISETP.NE.U32.AND P2, PT, R23, R0.reuse, PT ;  /* 0x000000001700720c */ /* 0x088fe40003f45070 */
[----:B------:R-:W-:Y:S02]  /*0af0*/  ISETP.NE.AND.EX P1, PT, R24, RZ, PT, P1 ;  /* 0x000000ff1800720c */ /* 0x000fe40003f25310 */
[----:B------:R-:W-:Y:S02]  /*0b00*/  SHF.R.S32.HI R20, RZ, 0x1f, R23 ;  /* 0x0000001fff147819 */ /* 0x000fe40000011417 */
[----:B----4-:R-:W-:Y:S02]  /*0b10*/  ISETP.NE.U32.AND P3, PT, R7, R0, PT ;  /* 0x000000000700720c */ /* 0x010fe40003f65070 */
[----:B------:R-:W-:-:S02]  /*0b20*/  SHF.R.S32.HI R22, RZ, 0x1f, R7 ;  /* 0x0000001fff167819 */ /* 0x000fc40000011407 */
[----:B------:R-:W-:Y:S02]  /*0b30*/  ISETP.NE.AND.EX P2, PT, R20, RZ, PT, P2 ;  /* 0x000000ff1400720c */ /* 0x000fe40003f45320 */
[----:B-----5:R-:W-:Y:S02]  /*0b40*/  ISETP.NE.U32.AND P4, PT, R5, R0, PT ;  /* 0x000000000500720c */ /* 0x020fe40003f85070 */
[----:B------:R-:W-:Y:S01]  /*0b50*/  ISETP.NE.AND.EX P3, PT, R22, RZ, PT, P3 ;  /* 0x000000ff1600720c */ /* 0x000fe20003f65330 */
[----:B------:R-:W1:Y:S01]  /*0b60*/  @P1 LDC.64 R16, c[0x0][0x388] ;  /* 0x0000e200ff101b82 */ /* 0x000e620000000a00 */
[----:B------:R-:W-:-:S04]  /*0b70*/  SHF.R.S32.HI R10, RZ, 0x1f, R5 ;  /* 0x0000001fff0a7819 */ /* 0x000fc80000011405 */
[----:B------:R-:W-:-:S03]  /*0b80*/  ISETP.NE.AND.EX P4, PT, R10, RZ, PT, P4 ;  /* 0x000000ff0a00720c */ /* 0x000fc60003f85340 */
[----:B------:R-:W2:Y:S08]  /*0b90*/  @P2 LDC.64 R8, c[0x0][0x388] ;  /* 0x0000e200ff082b82 */ /* 0x000eb00000000a00 */
[----:B------:R-:W3:Y:S08]  /*0ba0*/  @P3 LDC.64 R12, c[0x0][0x388] ;  /* 0x0000e200ff0c3b82 */ /* 0x000ef00000000a00 */
[----:B------:R-:W4:Y:S01]  /*0bb0*/  @P4 LDC.64 R14, c[0x0][0x388] ;  /* 0x0000e200ff0e4b82 */ /* 0x000f220000000a00 */
[----:B-1----:R-:W-:-:S04]  /*0bc0*/  @P1 LEA R16, P5, R25, R16, 0x2 ;  /* 0x0000001019101211 */ /* 0x002fc800078a10ff */
[----:B------:R-:W-:Y:S02]  /*0bd0*/  @P1 LEA.HI.X R17, R25, R17, R24, 0x2, P5 ;  /* 0x0000001119111211 */ /* 0x000fe400028f1418 */
[----:B0-----:R-:W-:-:S04]  /*0be0*/  IADD3 R18, P5, PT, R18, UR6, RZ ;  /* 0x0000000612127c10 */ /* 0x001fc8000ffbe0ff */
[----:B------:R-:W-:Y:S01]  /*0bf0*/  IADD3.X R19, PT, PT, R19, UR7, RZ, P5, !PT ;  /* 0x0000000713137c10 */ /* 0x000fe2000affe4ff */
[----:B------:R-:W5:Y:S01]  /*0c00*/  @P1 LDG.E R17, desc[UR4][R16.64] ;  /* 0x0000000410111981 */ /* 0x000f62000c1e1900 */
[----:B--2---:R-:W-:Y:S02]  /*0c10*/  @P2 LEA R8, P5, R23, R8, 0x2 ;  /* 0x0000000817082211 */ /* 0x004fe400078a10ff */
[----:B---3--:R-:W-:Y:S01]  /*0c20*/  @P3 LEA R12, P6, R7, R12, 0x2 ;  /* 0x0000000c070c3211 */ /* 0x008fe200078c10ff */
[----:B------:R-:W2:Y:S01]  /*0c30*/  LDG.E R25, desc[UR4][R18.64+0xc] ;  /* 0x00000c0412197981 */ /* 0x000ea2000c1e1900 */
[----:B------:R-:W-:-:S03]  /*0c40*/  @P2 LEA.HI.X R9, R23, R9, R20, 0x2, P5 ;  /* 0x0000000917092211 */ /* 0x000fc600028f1414 */
[----:B------:R-:W5:Y:S01]  /*0c50*/  LDG.E R23, desc[UR4][R18.64] ;  /* 0x0000000412177981 */ /* 0x000f62000c1e1900 */
[----:B------:R-:W-:Y:S02]  /*0c60*/  @P3 LEA.HI.X R13, R7, R13, R22, 0x2, P6 ;  /* 0x0000000d070d3211 */ /* 0x000fe400030f1416 */
[C---:B----4-:R-:W-:Y:S01]  /*0c70*/  @P4 LEA R14, P5, R5.reuse, R14, 0x2 ;  /* 0x0000000e050e4211 */ /* 0x050fe200078a10ff */
[----:B------:R-:W3:Y:S04]  /*0c80*/  LDG.E R7, desc[UR4][R18.64+0x4] ;  /* 0x0000040412077981 */ /* 0x000ee8000c1e1900 */
[----:B------:R-:W3:Y:S01]  /*0c90*/  @P2 LDG.E R8, desc[UR4][R8.64] ;  /* 0x0000000408082981 */ /* 0x000ee2000c1e1900 */
[----:B------:R-:W-:-:S03]  /*0ca0*/  @P4 LEA.HI.X R15, R5, R15, R10, 0x2, P5 ;  /* 0x0000000f050f4211 */ /* 0x000fc600028f140a */
[----:B------:R-:W4:Y:S04]  /*0cb0*/  LDG.E R5, desc[UR4][R18.64+0x8] ;  /* 0x0000080412057981 */ /* 0x000f28000c1e1900 */
[----:B------:R-:W2:Y:S04]  /*0cc0*/  @P3 LDG.E R12, desc[UR4][R12.64] ;  /* 0x000000040c0c3981 */ /* 0x000ea8000c1e1900 */
[----:B------:R-:W2:Y:S01]  /*0cd0*/  @P4 LDG.E R14, desc[UR4][R14.64] ;  /* 0x000000040e0e4981 */ /* 0x000ea2000c1e1900 */
[----:B-----5:R-:W-:Y:S01]  /*0ce0*/  @P1 FFMA R2, R23, R17, R2 ;  /* 0x0000001117021223 */ /* 0x020fe20000000002 */
[----:B------:R-:W-:Y:S01]  /*0cf0*/  @!P1 IMAD.MOV.U32 R3, RZ, RZ, R23 ;  /* 0x000000ffff039224 */ /* 0x000fe200078e0017 */
[----:B------:R-:W-:-:S02]  /*0d00*/  IADD3 R11, P1, PT, R11, 0x4, RZ ;  /* 0x000000040b0b7810 */ /* 0x000fc40007f3e0ff */
[----:B---3--:R-:W-:Y:S01]  /*0d10*/  @P2 FFMA R2, R7, R8, R2 ;  /* 0x0000000807022223 */ /* 0x008fe20000000002 */
[----:B------:R-:W-:Y:S02]  /*0d20*/  @!P2 IMAD.MOV.U32 R3, RZ, RZ, R7 ;  /* 0x000000ffff03a224 */ /* 0x000fe400078e0007 */
[----:B------:R-:W-:Y:S02]  /*0d30*/  IMAD.X R4, RZ, RZ, R4, P1 ;  /* 0x000000ffff047224 */ /* 0x000fe400008e0604 */
[----:B----4-:R-:W-:Y:S02]  /*0d40*/  @!P3 IMAD.MOV.U32 R3, RZ, RZ, R5 ;  /* 0x000000ffff03b224 */ /* 0x010fe400078e0005 */
[----:B--2---:R-:W-:Y:S01]  /*0d50*/  @P3 FFMA R2, R5, R12, R2 ;  /* 0x0000000c05023223 */ /* 0x004fe20000000002 */
[----:B------:R-:W-:-:S03]  /*0d60*/  @!P4 IMAD.MOV.U32 R3, RZ, RZ, R25 ;  /* 0x000000ffff03c224 */ /* 0x000fc600078e0019 */
[----:B------:R-:W-:-:S07]  /*0d70*/  @P4 FFMA R2, R25, R14, R2 ;  /* 0x0000000e19024223 */ /* 0x000fce0000000002 */
.L_x_29:
[----:B------:R-:W-:Y:S05]  /*0d80*/  BSYNC.RECONVERGENT B1 ;  /* 0x0000000000017941 */ /* 0x000fea0003800200 */
.L_x_28:
[----:B------:R-:W-:Y:S05]  /*0d90*/  @!P0 BRA `(.L_x_24) ;  /* 0x0000000000f08947 */ /* 0x000fea0003800000 */
[----:B------:R-:W-:Y:S01]  /*0da0*/  ISETP.NE.U32.AND P1, PT, R21, 0x1, PT ;  /* 0x000000011500780c */ /* 0x000fe20003f25070 */
[----:B------:R-:W-:Y:S01]  /*0db0*/  BSSY.RECONVERGENT B1, `(.L_x_30) ;  /* 0x0000026000017945 */ /* 0x000fe20003800200 */
[----:B------:R-:W-:Y:S02]  /*0dc0*/  LOP3.LUT R6, R6, 0x1, RZ, 0xc0, !PT ;  /* 0x0000000106067812 */ /* 0x000fe400078ec0ff */
[----:B------:R-:W-:Y:S02]  /*0dd0*/  ISETP.NE.AND.EX P1, PT, RZ, RZ, PT, P1 ;  /* 0x000000ffff00720c */ /* 0x000fe40003f25310 */
[----:B------:R-:W-:-:S04]  /*0de0*/  ISETP.NE.U32.AND P0, PT, R6, 0x1, PT ;  /* 0x000000010600780c */ /* 0x000fc80003f05070 */
[----:B------:R-:W-:-:S07]  /*0df0*/  ISETP.NE.U32.AND.EX P0, PT, RZ, RZ, PT, P0 ;  /* 0x000000ffff00720c */ /* 0x000fce0003f05100 */
        /* <DEDUP_REMOVED lines=8> */
[----:B------:R-:W3:Y:S01]  /*0e80*/  LDG.E R17, desc[UR4][R14.64+0x4] ;  /* 0x000004040e117981 */ /* 0x000ee2000c1e1900 */
[----:B0-----:R-:W-:-:S04]  /*0e90*/  IADD3 R8, P4, PT, R8, UR6, RZ ;  /* 0x0000000608087c10 */ /* 0x001fc8000ff9e0ff */
[----:B------:R-:W-:-:S05]  /*0ea0*/  IADD3.X R9, PT, PT, R9, UR7, RZ, P4, !PT ;  /* 0x0000000709097c10 */ /* 0x000fca000a7fe4ff */
[----:B------:R-:W4:Y:S01]  /*0eb0*/  LDG.E R15, desc[UR4][R8.64+0x4] ;  /* 0x00000404080f7981 */ /* 0x000f22000c1e1900 */
[-C--:B--2---:R-:W-:Y:S02]  /*0ec0*/  ISETP.NE.U32.AND P1, PT, R5, R0.reuse, PT ;  /* 0x000000000500720c */ /* 0x084fe40003f25070 */
[----:B------:R-:W-:Y:S02]  /*0ed0*/  SHF.R.S32.HI R10, RZ, 0x1f, R5 ;  /* 0x0000001fff0a7819 */ /* 0x000fe40000011405 */
[----:B---3--:R-:W-:Y:S02]  /*0ee0*/  ISETP.NE.U32.AND P2, PT, R17, R0, PT ;  /* 0x000000001100720c */ /* 0x008fe40003f45070 */
[----:B------:R-:W-:Y:S02]  /*0ef0*/  SHF.R.S32.HI R16, RZ, 0x1f, R17 ;  /* 0x0000001fff107819 */ /* 0x000fe40000011411 */
[----:B------:R-:W-:Y:S02]  /*0f00*/  ISETP.NE.AND.EX P1, PT, R10, RZ, PT, P1 ;  /* 0x000000ff0a00720c */ /* 0x000fe40003f25310 */
[----:B------:R-:W-:-:S11]  /*0f10*/  ISETP.NE.AND.EX P2, PT, R16, RZ, PT, P2 ;  /* 0x000000ff1000720c */ /* 0x000fd60003f45320 */
[----:B------:R-:W0:Y:S08]  /*0f20*/  @P1 LDC.64 R12, c[0x0][0x388] ;  /* 0x0000e200ff0c1b82 */ /* 0x000e300000000a00 */
[----:B------:R-:W1:Y:S01]  /*0f30*/  @P2 LDC.64 R6, c[0x0][0x388] ;  /* 0x0000e200ff062b82 */ /* 0x000e620000000a00 */
[----:B0-----:R-:W-:-:S04]  /*0f40*/  @P1 LEA R12, P3, R5, R12, 0x2 ;  /* 0x0000000c050c1211 */ /* 0x001fc800078610ff */
[----:B------:R-:W-:Y:S02]  /*0f50*/  @P1 LEA.HI.X R13, R5, R13, R10, 0x2, P3 ;  /* 0x0000000d050d1211 */ /* 0x000fe400018f140a */
[----:B------:R-:W2:Y:S01]  /*0f60*/  LDG.E R5, desc[UR4][R8.64] ;  /* 0x0000000408057981 */ /* 0x000ea2000c1e1900 */
[----:B-1----:R-:W-:-:S03]  /*0f70*/  @P2 LEA R6, P4, R17, R6, 0x2 ;  /* 0x0000000611062211 */ /* 0x002fc600078810ff */
[----:B------:R-:W3:Y:S01]  /*0f80*/  @P1 LDG.E R12, desc[UR4][R12.64] ;  /* 0x000000040c0c1981 */ /* 0x000ee2000c1e1900 */
[----:B------:R-:W-:-:S05]  /*0f90*/  @P2 LEA.HI.X R7, R17, R7, R16, 0x2, P4 ;  /* 0x0000000711072211 */ /* 0x000fca00020f1410 */
[----:B------:R-:W5:Y:S01]  /*0fa0*/  @P2 LDG.E R6, desc[UR4][R6.64] ;  /* 0x0000000406062981 */ /* 0x000f62000c1e1900 */
[----:B------:R-:W-:-:S05]  /*0fb0*/  IADD3 R11, P3, PT, R11, 0x2, RZ ;  /* 0x000000020b0b7810 */ /* 0x000fca0007f7e0ff */
[----:B------:R-:W-:Y:S02]  /*0fc0*/  IMAD.X R4, RZ, RZ, R4, P3 ;  /* 0x000000ffff047224 */ /* 0x000fe400018e0604 */
[----:B--2---:R-:W-:Y:S02]  /*0fd0*/  @!P1 IMAD.MOV.U32 R3, RZ, RZ, R5 ;  /* 0x000000ffff039224 */ /* 0x004fe400078e0005 */
[----:B---3--:R-:W-:Y:S01]  /*0fe0*/  @P1 FFMA R2, R5, R12, R2 ;  /* 0x0000000c05021223 */ /* 0x008fe20000000002 */
[----:B----4-:R-:W-:-:S03]  /*0ff0*/  @!P2 IMAD.MOV.U32 R3, RZ, RZ, R15 ;  /* 0x000000ffff03a224 */ /* 0x010fc600078e000f */
[----:B-----5:R-:W-:-:S07]  /*1000*/  @P2 FFMA R2, R15, R6, R2 ;  /* 0x000000060f022223 */ /* 0x020fce0000000002 */
.L_x_31:
[----:B------:R-:W-:Y:S05]  /*1010*/  BSYNC.RECONVERGENT B1 ;  /* 0x0000000000017941 */ /* 0x000fea0003800200 */
.L_x_30:
[----:B------:R-:W-:Y:S05]  /*1020*/  @P0 BRA `(.L_x_24) ;  /* 0x00000000004c0947 */ /* 0x000fea0003800000 */
[----:B------:R-:W0:Y:S01]  /*1030*/  LDCU.64 UR6, c[0x0][0x3a0] ;  /* 0x00007400ff0677ac */ /* 0x000e220008000a00 */
[C---:B------:R-:W-:Y:S01]  /*1040*/  IMAD.SHL.U32 R6, R11.reuse, 0x4, RZ ;  /* 0x000000040b067824 */ /* 0x040fe200078e00ff */
[----:B------:R-:W-:-:S04]  /*1050*/  SHF.L.U64.HI R11, R11, 0x2, R4 ;  /* 0x000000020b0b7819 */ /* 0x000fc80000010204 */
[----:B0-----:R-:W-:-:S04]  /*1060*/  IADD3 R4, P0, PT, R6, UR6, RZ ;  /* 0x0000000606047c10 */ /* 0x001fc8000ff1e0ff */
[----:B------:R-:W-:Y:S01]  /*1070*/  IADD3.X R5, PT, PT, R11, UR7, RZ, P0, !PT ;  /* 0x000000070b057c10 */ /* 0x000fe200087fe4ff */
[----:B------:R-:W0:Y:S05]  /*1080*/  LDCU.64 UR6, c[0x0][0x398] ;  /* 0x00007300ff0677ac */ /* 0x000e2a0008000a00 */
[----:B------:R-:W2:Y:S01]  /*1090*/  LDG.E R5, desc[UR4][R4.64] ;  /* 0x0000000404057981 */ /* 0x000ea2000c1e1900 */
[----:B0-----:R-:W-:-:S04]  /*10a0*/  IADD3 R6, P1, PT, R6, UR6, RZ ;  /* 0x0000000606067c10 */ /* 0x001fc8000ff3e0ff */
[----:B------:R-:W-:-:S06]  /*10b0*/  IADD3.X R7, PT, PT, R11, UR7, RZ, P1, !PT ;  /* 0x000000070b077c10 */ /* 0x000fcc0008ffe4ff */
[----:B------:R-:W3:Y:S01]  /*10c0*/  LDG.E R7, desc[UR4][R6.64] ;  /* 0x0000000406077981 */ /* 0x000ee2000c1e1900 */
[----:B--2---:R-:W-:Y:S02]  /*10d0*/  ISETP.NE.U32.AND P0, PT, R5, R0, PT ;  /* 0x000000000500720c */ /* 0x004fe40003f05070 */
[----:B------:R-:W-:-:S04]  /*10e0*/  SHF.R.S32.HI R10, RZ, 0x1f, R5 ;  /* 0x0000001fff0a7819 */ /* 0x000fc80000011405 */
[----:B------:R-:W-:-:S13]  /*10f0*/  ISETP.NE.AND.EX P0, PT, R10, RZ, PT, P0 ;  /* 0x000000ff0a00720c */ /* 0x000fda0003f05300 */
[----:B------:R-:W0:Y:S02]  /*1100*/  @P0 LDC.64 R8, c[0x0][0x388] ;  /* 0x0000e200ff080b82 */ /* 0x000e240000000a00 */
[----:B0-----:R-:W-:-:S04]  /*1110*/  @P0 LEA R8, P2, R5, R8, 0x2 ;  /* 0x0000000805080211 */ /* 0x001fc800078410ff */
[----:B------:R-:W-:-:S05]  /*1120*/  @P0 LEA.HI.X R9, R5, R9, R10, 0x2, P2 ;  /* 0x0000000905090211 */ /* 0x000fca00010f140a */
[----:B------:R-:W2:Y:S01]  /*1130*/  @P0 LDG.E R8, desc[UR4][R8.64] ;  /* 0x0000000408080981 */ /* 0x000ea2000c1e1900 */
[----:B---3--:R-:W-:Y:S02]  /*1140*/  @!P0 IMAD.MOV.U32 R3, RZ, RZ, R7 ;  /* 0x000000ffff038224 */ /* 0x008fe400078e0007 */
[----:B--2---:R-:W-:-:S07]  /*1150*/  @P0 FFMA R2, R7, R8, R2 ;  /* 0x0000000807020223 */ /* 0x004fce0000000002 */
.L_x_24:
[----:B------:R-:W-:Y:S05]  /*1160*/  BSYNC.RECONVERGENT B0 ;  /* 0x0000000000007941 */ /* 0x000fea0003800200 */
.L_x_23:
[----:B------:R-:W-:-:S13]  /*1170*/  FSETP.NEU.AND P0, PT, R3, RZ, PT ;  /* 0x000000ff0300720b */ /* 0x000fda0003f0d000 */
[----:B------:R-:W-:Y:S05]  /*1180*/  @!P0 EXIT ;  /* 0x000000000000894d */ /* 0x000fea0003800000 */
[----:B------:R-:W0:Y:S01]  /*1190*/  LDCU UR6, c[0x0][0x3b4] ;  /* 0x00007680ff0677ac */ /* 0x000e220008000800 */
[----:B------:R-:W1:Y:S01]  /*11a0*/  MUFU.RCP R4, R3 ;  /* 0x0000000300047308 */ /* 0x000e620000001000 */
[----:B------:R-:W-:Y:S01]  /*11b0*/  BSSY.RECONVERGENT B0, `(.L_x_32) ;  /* 0x000000c000007945 */ /* 0x000fe20003800200 */
[----:B0-----:R-:W-:Y:S02]  /*11c0*/  IMAD.U32 R8, RZ, RZ, UR6 ;  /* 0x00000006ff087e24 */ /* 0x001fe4000f8e00ff */
[----:B-1----:R-:W-:-:S04]  /*11d0*/  FFMA R5, R4, -R3, 1 ;  /* 0x3f80000004057423 */ /* 0x002fc80000000803 */
[----:B------:R-:W0:Y:S01]  /*11e0*/  FCHK P0, R8, R3 ;  /* 0x0000000308007302 */ /* 0x000e220000000000 */
[----:B------:R-:W-:-:S04]  /*11f0*/  FFMA R4, R4, R5, R4 ;  /* 0x0000000504047223 */ /* 0x000fc80000000004 */
[----:B------:R-:W-:-:S04]  /*1200*/  FFMA R5, R4, UR6, RZ ;  /* 0x0000000604057c23 */ /* 0x000fc800080000ff */
[----:B------:R-:W-:-:S04]  /*1210*/  FFMA R6, R5, -R3, UR6 ;  /* 0x0000000605067e23 */ /* 0x000fc80008000803 */
[----:B------:R-:W-:Y:S01]  /*1220*/  FFMA R12, R4, R6, R5 ;  /* 0x00000006040c7223 */ /* 0x000fe20000000005 */
[----:B0-----:R-:W-:Y:S06]  /*1230*/  @!P0 BRA `(.L_x_33) ;  /* 0x00000000000c8947 */ /* 0x001fec0003800000 */
[----:B------:R-:W-:-:S07]  /*1240*/  MOV R6, 0x1260 ;  /* 0x0000126000067802 */ /* 0x000fce0000000f00 */
[----:B------:R-:W-:Y:S05]  /*1250*/  CALL.REL.NOINC `($__internal_1_$__cuda_sm3x_div_rn_noftz_f32_slowpath) ;  /* 0x0000000000647944 */ /* 0x000fea0003c00000 */
[----:B------:R-:W-:-:S07]  /*1260*/  IMAD.MOV.U32 R12, RZ, RZ, R3 ;  /* 0x000000ffff0c7224 */ /* 0x000fce00078e0003 */
.L_x_33:
[----:B------:R-:W-:Y:S05]  /*1270*/  BSYNC.RECONVERGENT B0 ;  /* 0x0000000000007941 */ /* 0x000fea0003800200 */
.L_x_32:
[----:B------:R-:W0:Y:S01]  /*1280*/  LDCU.64 UR6, c[0x0][0x390] ;  /* 0x00007200ff0677ac */ /* 0x000e220008000a00 */
[----:B------:R-:W-:Y:S01]  /*1290*/  IMAD.SHL.U32 R13, R0, 0x4, RZ ;  /* 0x00000004000d7824 */ /* 0x000fe200078e00ff */
[----:B------:R-:W-:Y:S01]  /*12a0*/  SHF.R.U32.HI R0, RZ, 0x1e, R0 ;  /* 0x0000001eff007819 */ /* 0x000fe20000011600 */
[----:B------:R-:W1:Y:S03]  /*12b0*/  LDCU.128 UR8, c[0x0][0x380] ;  /* 0x00007000ff0877ac */ /* 0x000e660008000c00 */
[----:B0-----:R-:W-:Y:S01]  /*12c0*/  IADD3 R8, P0, PT, R13, UR6, RZ ;  /* 0x000000060d087c10 */ /* 0x001fe2000ff1e0ff */
[----:B------:R-:W0:Y:S03]  /*12d0*/  LDCU UR6, c[0x0][0x3b4] ;  /* 0x00007680ff0677ac */ /* 0x000e260008000800 */
[----:B------:R-:W-:-:S02]  /*12e0*/  IADD3.X R9, PT, PT, R0, UR7, RZ, P0, !PT ;  /* 0x0000000700097c10 */ /* 0x000fc400087fe4ff */
[----:B-1----:R-:W-:-:S04]  /*12f0*/  IADD3 R10, P1, PT, R13, UR10, RZ ;  /* 0x0000000a0d0a7c10 */ /* 0x002fc8000ff3e0ff */
[----:B------:R-:W2:Y:S01]  /*1300*/  LDG.E R9, desc[UR4][R8.64] ;  /* 0x0000000408097981 */ /* 0x000ea2000c1e1900 */
[----:B------:R-:W-:-:S05]  /*1310*/  IADD3.X R11, PT, PT, R0, UR11, RZ, P1, !PT ;  /* 0x0000000b000b7c10 */ /* 0x000fca0008ffe4ff */
[----:B------:R-:W3:Y:S01]  /*1320*/  LDG.E R6, desc[UR4][R10.64] ;  /* 0x000000040a067981 */ /* 0x000ee2000c1e1900 */
[----:B0-----:R-:W0:Y:S02]  /*1330*/  F2F.F64.F32 R4, UR6 ;  /* 0x0000000600047d10 */ /* 0x001e240008201800 */
[----:B0-----:R-:W-:Y:S01]  /*1340*/  DADD R4, -R4, 1 ;  /* 0x3ff0000004047429 */ /* 0x001fe20000000100 */
[----:B--2---:R-:W-:-:S04]  /*1350*/  FADD R3, R9, -R2 ;  /* 0x8000000209037221 */ /* 0x004fc80000000000 */
[----:B------:R-:W-:Y:S01]  /*1360*/  FMUL R12, R3, R12 ;  /* 0x0000000c030c7220 */ /* 0x000fe20000400000 */
[----:B---3--:R-:W-:Y:S08]  /*1370*/  F2F.F64.F32 R6, R6 ;  /* 0x0000000600067310 */ /* 0x008ff00000201800 */
[----:B------:R-:W0:Y:S02]  /*1380*/  F2F.F64.F32 R2, R12 ;  /* 0x0000000c00027310 */ /* 0x000e240000201800 */
[----:B0-----:R-:W-:Y:S01]  /*1390*/  DFMA R2, R4, R6, R2 ;  /* 0x000000060402722b */ /* 0x001fe20000000002 */
[----:B------:R-:W-:-:S09]  /*13a0*/  IADD3 R4, P0, PT, R13, UR8, RZ ;  /* 0x000000080d047c10 */ /* 0x000fd2000ff1e0ff */
[----:B------:R-:W0:Y:S01]  /*13b0*/  F2F.F32.F64 R3, R2 ;  /* 0x0000000200037310 */ /* 0x000e220000301000 */
[----:B------:R-:W-:-:S05]  /*13c0*/  IADD3.X R5, PT, PT, R0, UR9, RZ, P0, !PT ;  /* 0x0000000900057c10 */ /* 0x000fca00087fe4ff */
[----:B0-----:R-:W-:Y:S01]  /*13d0*/  STG.E desc[UR4][R4.64], R3 ;  /* 0x0000000304007986 */ /* 0x001fe2000c101904 */
[----:B------:R-:W-:Y:S05]  /*13e0*/  EXIT ;  /* 0x000000000000794d */ /* 0x000fea0003800000 */
        .weak           $__internal_1_$__cuda_sm3x_div_rn_noftz_f32_slowpath
        .type           $__internal_1_$__cuda_sm3x_div_rn_noftz_f32_slowpath,@function
        .size           $__internal_1_$__cuda_sm3x_div_rn_noftz_f32_slowpath,(.L_x_72 - $__internal_1_$__cuda_sm3x_div_rn_noftz_f32_slowpath)
$__internal_1_$__cuda_sm3x_div_rn_noftz_f32_slowpath:
[----:B------:R-:W0:Y:S01]  /*13f0*/  LDC R4, c[0x0][0x3b4] ;  /* 0x0000ed00ff047b82 */ /* 0x000e220000000800 */
[----:B------:R-:W-:Y:S01]  /*1400*/  SHF.R.U32.HI R5, RZ, 0x17, R3 ;  /* 0x00000017ff057819 */ /* 0x000fe20000011603 */
[----:B------:R-:W1:Y:S01]  /*1410*/  LDCU UR6, c[0x0][0x3b4] ;  /* 0x00007680ff0677ac */ /* 0x000e620008000800 */
[----:B------:R-:W-:Y:S02]  /*1420*/  BSSY.RECONVERGENT B1, `(.L_x_34) ;  /* 0x0000063000017945 */ /* 0x000fe40003800200 */
[----:B------:R-:W-:-:S05]  /*1430*/  LOP3.LUT R11, R5, 0xff, RZ, 0xc0, !PT ;  /* 0x000000ff050b7812 */ /* 0x000fca00078ec0ff */
[----:B------:R-:W-:-:S05]  /*1440*/  VIADD R10, R11, 0xffffffff ;  /* 0xffffffff0b0a7836 */ /* 0x000fca0000000000 */
[----:B------:R-:W-:Y:S01]  /*1450*/  ISETP.GT.U32.AND P0, PT, R10, 0xfd, PT ;  /* 0x000000fd0a00780c */ /* 0x000fe20003f04070 */
[----:B-1----:R-:W-:Y:S01]  /*1460*/  IMAD.U32 R7, RZ, RZ, UR6 ;  /* 0x00000006ff077e24 */ /* 0x002fe2000f8e00ff */
[----:B0-----:R-:W-:-:S04]  /*1470*/  SHF.R.U32.HI R5, RZ, 0x17, R4 ;  /* 0x00000017ff057819 */ /* 0x001fc80000011604 */
[----:B------:R-:W-:-:S05]  /*1480*/  LOP3.LUT R5, R5, 0xff, RZ, 0xc0, !PT ;  /* 0x000000ff05057812 */ /* 0x000fca00078ec0ff */
[----:B------:R-:W-:-:S05]  /*1490*/  VIADD R9, R5, 0xffffffff ;  /* 0xffffffff05097836 */ /* 0x000fca0000000000 */
[----:B------:R-:W-:-:S13]  /*14a0*/  ISETP.GT.U32.OR P0, PT, R9, 0xfd, P0 ;  /* 0x000000fd0900780c */ /* 0x000fda0000704470 */
[----:B------:R-:W-:Y:S01]  /*14b0*/  @!P0 IMAD.MOV.U32 R8, RZ, RZ, RZ ;  /* 0x000000ffff088224 */ /* 0x000fe200078e00ff */
[----:B------:R-:W-:Y:S06]  /*14c0*/  @!P0 BRA `(.L_x_35) ;  /* 0x00000000005c8947 */ /* 0x000fec0003800000 */
[----:B------:R-:W-:Y:S02]  /*14d0*/  FSETP.GTU.FTZ.AND P0, PT, |R4|, +INF , PT ;  /* 0x7f8000000400780b */ /* 0x000fe40003f1c200 */
[----:B------:R-:W-:-:S04]  /*14e0*/  FSETP.GTU.FTZ.AND P1, PT, |R3|, +INF , PT ;  /* 0x7f8000000300780b */ /* 0x000fc80003f3c200 */
[----:B------:R-:W-:-:S13]  /*14f0*/  PLOP3.LUT P0, PT, P0, P1, PT, 0xf8, 0x8f ;  /* 0x00000000008f781c */ /* 0x000fda0000703f70 */
[----:B------:R-:W-:Y:S05]  /*1500*/  @P0 BRA `(.L_x_36) ;  /* 0x00000004004c0947 */ /* 0x000fea0003800000 */
[----:B------:R-:W-:-:S13]  /*1510*/  LOP3.LUT P0, RZ, R3, 0x7fffffff, R7, 0xc8, !PT ;  /* 0x7fffffff03ff7812 */ /* 0x000fda000780c807 */
[----:B------:R-:W-:Y:S05]  /*1520*/  @!P0 BRA `(.L_x_37) ;  /* 0x00000004003c8947 */ /* 0x000fea0003800000 */
[C---:B------:R-:W-:Y:S02]  /*1530*/  FSETP.NEU.FTZ.AND P0, PT, |R4|.reuse, +INF , PT ;  /* 0x7f8000000400780b */ /* 0x040fe40003f1d200 */
[----:B------:R-:W-:Y:S02]  /*1540*/  FSETP.NEU.FTZ.AND P2, PT, |R3|, +INF , PT ;  /* 0x7f8000000300780b */ /* 0x000fe40003f5d200 */
[----:B------:R-:W-:-:S11]  /*1550*/  FSETP.NEU.FTZ.AND P1, PT, |R4|, +INF , PT ;  /* 0x7f8000000400780b */ /* 0x000fd60003f3d200 */
[----:B------:R-:W-:Y:S05]  /*1560*/  @!P2 BRA !P0, `(.L_x_37) ;  /* 0x00000004002ca947 */ /* 0x000fea0004000000 */
[----:B------:R-:W-:-:S04]  /*1570*/  LOP3.LUT P0, RZ, R7, 0x7fffffff, RZ, 0xc0, !PT ;  /* 0x7fffffff07ff7812 */ /* 0x000fc8000780c0ff */
[----:B------:R-:W-:-:S13]  /*1580*/  PLOP3.LUT P0, PT, P2, P0, PT, 0x2f, 0xf2 ;  /* 0x0000000000f2781c */ /* 0x000fda0001700577 */
[----:B------:R-:W-:Y:S05]  /*1590*/  @P0 BRA `(.L_x_38) ;  /* 0x0000000400180947 */ /* 0x000fea0003800000 */
[----:B------:R-:W-:-:S04]  /*15a0*/  LOP3.LUT P0, RZ, R3, 0x7fffffff, RZ, 0xc0, !PT ;  /* 0x7fffffff03ff7812 */ /* 0x000fc8000780c0ff */
[----:B------:R-:W-:-:S13]  /*15b0*/  PLOP3.LUT P0, PT, P1, P0, PT, 0x2f, 0xf2 ;  /* 0x0000000000f2781c */ /* 0x000fda0000f00577 */
[----:B------:R-:W-:Y:S05]  /*15c0*/  @P0 BRA `(.L_x_39) ;  /* 0x0000000400000947 */ /* 0x000fea0003800000 */
[----:B------:R-:W-:Y:S02]  /*15d0*/  ISETP.GE.AND P0, PT, R9, RZ, PT ;  /* 0x000000ff0900720c */ /* 0x000fe40003f06270 */
[----:B------:R-:W-:-:S11]  /*15e0*/  ISETP.GE.AND P1, PT, R10, RZ, PT ;  /* 0x000000ff0a00720c */ /* 0x000fd60003f26270 */
[----:B------:R-:W-:Y:S02]  /*15f0*/  @P0 IMAD.MOV.U32 R8, RZ, RZ, RZ ;  /* 0x000000ffff080224 */ /* 0x000fe400078e00ff */
[----:B------:R-:W-:Y:S01]  /*1600*/  @!P0 FFMA R7, R4, 1.84467440737095516160e+19, RZ ;  /* 0x5f80000004078823 */ /* 0x000fe200000000ff */
[----:B------:R-:W-:Y:S02]  /*1610*/  @!P0 IMAD.MOV.U32 R8, RZ, RZ, -0x40 ;  /* 0xffffffc0ff088424 */ /* 0x000fe400078e00ff */
[----:B------:R-:W-:Y:S02]  /*1620*/  @!P1 FFMA R3, R3, 1.84467440737095516160e+19, RZ ;  /* 0x5f80000003039823 */ /* 0x000fe400000000ff */
[----:B------:R-:W-:-:S07]  /*1630*/  @!P1 VIADD R8, R8, 0x40 ;  /* 0x0000004008089836 */ /* 0x000fce0000000000 */
.L_x_35:
[----:B------:R-:W-:Y:S01]  /*1640*/  LEA R4, R11, 0xc0800000, 0x17 ;  /* 0xc08000000b047811 */ /* 0x000fe200078eb8ff */
[----:B------:R-:W-:Y:S04]  /*1650*/  BSSY.RECONVERGENT B2, `(.L_x_40) ;  /* 0x0000036000027945 */ /* 0x000fe80003800200 */
[----:B------:R-:W-:Y:S02]  /*1660*/  IMAD.IADD R9, R3, 0x1, -R4 ;  /* 0x0000000103097824 */ /* 0x000fe400078e0a04 */
[----:B------:R-:W-:Y:S02]  /*1670*/  VIADD R4, R5, 0xffffff81 ;  /* 0xffffff8105047836 */ /* 0x000fe40000000000 */
[----:B------:R-:W0:Y:S01]  /*1680*/  MUFU.RCP R10, R9 ;  /* 0x00000009000a7308 */ /* 0x000e220000001000 */
[----:B------:R-:W-:Y:S01]  /*1690*/  FADD.FTZ R12, -R9, -RZ ;  /* 0x800000ff090c7221 */ /* 0x000fe20000010100 */
[----:B------:R-:W-:-:S03]  /*16a0*/  IMAD R3, R4, -0x800000, R7 ;  /* 0xff80000004037824 */ /* 0x000fc600078e0207 */
[----:B0-----:R-:W-:-:S04]  /*16b0*/  FFMA R5, R10, R12, 1 ;  /* 0x3f8000000a057423 */ /* 0x001fc8000000000c */
[----:B------:R-:W-:-:S04]  /*16c0*/  FFMA R14, R10, R5, R10 ;  /* 0x000000050a0e7223 */ /* 0x000fc8000000000a */
[----:B------:R-:W-:-:S04]  /*16d0*/  FFMA R5, R3, R14, RZ ;  /* 0x0000000e03057223 */ /* 0x000fc800000000ff */
[----:B------:R-:W-:-:S04]  /*16e0*/  FFMA R10, R12, R5, R3 ;  /* 0x000000050c0a7223 */ /* 0x000fc80000000003 */
[----:B------:R-:W-:Y:S01]  /*16f0*/  FFMA R13, R14, R10, R5 ;  /* 0x0000000a0e0d7223 */ /* 0x000fe20000000005 */
[----:B------:R-:W-:-:S03]  /*1700*/  IADD3 R5, PT, PT, R4, 0x7f, -R11 ;  /* 0x0000007f04057810 */ /* 0x000fc60007ffe80b */
[----:B------:R-:W-:Y:S02]  /*1710*/  FFMA R12, R12, R13, R3 ;  /* 0x0000000d0c0c7223 */ /* 0x000fe40000000003 */
[----:B------:R-:W-:Y:S02]  /*1720*/  IMAD.IADD R5, R5, 0x1, R8 ;  /* 0x0000000105057824 */ /* 0x000fe400078e0208 */
[----:B------:R-:W-:-:S05]  /*1730*/  FFMA R3, R14, R12, R13 ;  /* 0x0000000c0e037223 */ /* 0x000fca000000000d */
[----:B------:R-:W-:-:S04]  /*1740*/  SHF.R.U32.HI R4, RZ, 0x17, R3 ;  /* 0x00000017ff047819 */ /* 0x000fc80000011603 */
[----:B------:R-:W-:-:S05]  /*1750*/  LOP3.LUT R4, R4, 0xff, RZ, 0xc0, !PT ;  /* 0x000000ff04047812 */ /* 0x000fca00078ec0ff */
[----:B------:R-:W-:-:S04]  /*1760*/  IMAD.IADD R9, R4, 0x1, R5 ;  /* 0x0000000104097824 */ /* 0x000fc800078e0205 */
[----:B------:R-:W-:-:S05]  /*1770*/  VIADD R4, R9, 0xffffffff ;  /* 0xffffffff09047836 */ /* 0x000fca0000000000 */
[----:B------:R-:W-:-:S13]  /*1780*/  ISETP.GE.U32.AND P0, PT, R4, 0xfe, PT ;  /* 0x000000fe0400780c */ /* 0x000fda0003f06070 */
[----:B------:R-:W-:Y:S05]  /*1790*/  @!P0 BRA `(.L_x_41) ;  /* 0x0000000000808947 */ /* 0x000fea0003800000 */
[----:B------:R-:W-:-:S13]  /*17a0*/  ISETP.GT.AND P0, PT, R9, 0xfe, PT ;  /* 0x000000fe0900780c */ /* 0x000fda0003f04270 */
[----:B------:R-:W-:Y:S05]  /*17b0*/  @P0 BRA `(.L_x_42) ;  /* 0x00000000006c0947 */ /* 0x000fea0003800000 */
[----:B------:R-:W-:-:S13]  /*17c0*/  ISETP.GE.AND P0, PT, R9, 0x1, PT ;  /* 0x000000010900780c */ /* 0x000fda0003f06270 */
[----:B------:R-:W-:Y:S05]  /*17d0*/  @P0 BRA `(.L_x_43) ;  /* 0x0000000000740947 */ /* 0x000fea0003800000 */
[----:B------:R-:W-:Y:S02]  /*17e0*/  ISETP.GE.AND P0, PT, R9, -0x18, PT ;  /* 0xffffffe80900780c */ /* 0x000fe40003f06270 */
[----:B------:R-:W-:-:S11]  /*17f0*/  LOP3.LUT R3, R3, 0x80000000, RZ, 0xc0, !PT ;  /* 0x8000000003037812 */ /* 0x000fd600078ec0ff */
[----:B------:R-:W-:Y:S05]  /*1800*/  @!P0 BRA `(.L_x_43) ;  /* 0x0000000000688947 */ /* 0x000fea0003800000 */
[CCC-:B------:R-:W-:Y:S01]  /*1810*/  FFMA.RZ R4, R14.reuse, R12.reuse, R13.reuse ;  /* 0x0000000c0e047223 */ /* 0x1c0fe2000000c00d */
[C---:B------:R-:W-:Y:S02]  /*1820*/  VIADD R8, R9.reuse, 0x20 ;  /* 0x0000002009087836 */ /* 0x040fe40000000000 */
[-CC-:B------:R-:W-:Y:S01]  /*1830*/  FFMA.RM R5, R14, R12.reuse, R13.reuse ;  /* 0x0000000c0e057223 */ /* 0x180fe2000000400d */
[C---:B------:R-:W-:Y:S02]  /*1840*/  ISETP.NE.AND P2, PT, R9.reuse, RZ, PT ;  /* 0x000000ff0900720c */ /* 0x040fe40003f45270 */
[----:B------:R-:W-:Y:S01]  /*1850*/  LOP3.LUT R7, R4, 0x7fffff, RZ, 0xc0, !PT ;  /* 0x007fffff04077812 */ /* 0x000fe200078ec0ff */
[----:B------:R-:W-:Y:S01]  /*1860*/  FFMA.RP R4, R14, R12, R13 ;  /* 0x0000000c0e047223 */ /* 0x000fe2000000800d */
[----:B------:R-:W-:Y:S01]  /*1870*/  ISETP.NE.AND P1, PT, R9, RZ, PT ;  /* 0x000000ff0900720c */ /* 0x000fe20003f25270 */
[----:B------:R-:W-:Y:S01]  /*1880*/  IMAD.MOV R9, RZ, RZ, -R9 ;  /* 0x000000ffff097224 */ /* 0x000fe200078e0a09 */
[----:B------:R-:W-:-:S02]  /*1890*/  LOP3.LUT R7, R7, 0x800000, RZ, 0xfc, !PT ;  /* 0x0080000007077812 */ /* 0x000fc400078efcff */
[----:B------:R-:W-:Y:S02]  /*18a0*/  FSETP.NEU.FTZ.AND P0, PT, R4, R5, PT ;  /* 0x000000050400720b */ /* 0x000fe40003f1d000 */
[----:B------:R-:W-:Y:S02]  /*18b0*/  SHF.L.U32 R8, R7, R8, RZ ;  /* 0x0000000807087219 */ /* 0x000fe400000006ff */
[----:B------:R-:W-:Y:S02]  /*18c0*/  SEL R4, R9, RZ, P2 ;  /* 0x000000ff09047207 */ /* 0x000fe40001000000 */
[----:B------:R-:W-:Y:S02]  /*18d0*/  ISETP.NE.AND P1, PT, R8, RZ, P1 ;  /* 0x000000ff0800720c */ /* 0x000fe40000f25270 */
[----:B------:R-:W-:Y:S02]  /*18e0*/  SHF.R.U32.HI R4, RZ, R4, R7 ;  /* 0x00000004ff047219 */ /* 0x000fe40000011607 */
[----:B------:R-:W-:-:S02]  /*18f0*/  PLOP3.LUT P0, PT, P0, P1, PT, 0xf8, 0x8f ;  /* 0x00000000008f781c */ /* 0x000fc40000703f70 */
[----:B------:R-:W-:Y:S02]  /*1900*/  SHF.R.U32.HI R8, RZ, 0x1, R4 ;  /* 0x00000001ff087819 */ /* 0x000fe40000011604 */
[----:B------:R-:W-:-:S04]  /*1910*/  SEL R5, RZ, 0x1, !P0 ;  /* 0x00000001ff057807 */ /* 0x000fc80004000000 */
[----:B------:R-:W-:-:S04]  /*1920*/  LOP3.LUT R5, R5, 0x1, R8, 0xf8, !PT ;  /* 0x0000000105057812 */ /* 0x000fc800078ef808 */
[----:B------:R-:W-:-:S05]  /*1930*/  LOP3.LUT R5, R5, R4, RZ, 0xc0, !PT ;  /* 0x0000000405057212 */ /* 0x000fca00078ec0ff */
[----:B------:R-:W-:-:S05]  /*1940*/  IMAD.IADD R8, R8, 0x1, R5 ;  /* 0x0000000108087824 */ /* 0x000fca00078e0205 */
[----:B------:R-:W-:Y:S01]  /*1950*/  LOP3.LUT R3, R8, R3, RZ, 0xfc, !PT ;  /* 0x0000000308037212 */ /* 0x000fe200078efcff */
[----:B------:R-:W-:Y:S06]  /*1960*/  BRA `(.L_x_43) ;  /* 0x0000000000107947 */ /* 0x000fec0003800000 */
.L_x_42:
[----:B------:R-:W-:-:S04]  /*1970*/  LOP3.LUT R3, R3, 0x80000000, RZ, 0xc0, !PT ;  /* 0x8000000003037812 */ /* 0x000fc800078ec0ff */
[----:B------:R-:W-:Y:S01]  /*1980*/  LOP3.LUT R3, R3, 0x7f800000, RZ, 0xfc, !PT ;  /* 0x7f80000003037812 */ /* 0x000fe200078efcff */
[----:B------:R-:W-:Y:S06]  /*1990*/  BRA `(.L_x_43) ;  /* 0x0000000000047947 */ /* 0x000fec0003800000 */
.L_x_41:
[----:B------:R-:W-:-:S07]  /*19a0*/  IMAD R3, R5, 0x800000, R3 ;  /* 0x0080000005037824 */ /* 0x000fce00078e0203 */
.L_x_43:
[----:B------:R-:W-:Y:S05]  /*19b0*/  BSYNC.RECONVERGENT B2 ;  /* 0x0000000000027941 */ /* 0x000fea0003800200 */
.L_x_40:
[----:B------:R-:W-:Y:S05]  /*19c0*/  BRA `(.L_x_44) ;  /* 0x0000000000207947 */ /* 0x000fea0003800000 */
.L_x_39:
[----:B------:R-:W-:-:S04]  /*19d0*/  LOP3.LUT R3, R3, 0x80000000, R7, 0x48, !PT ;  /* 0x8000000003037812 */ /* 0x000fc800078e4807 */
[----:B------:R-:W-:Y:S01]  /*19e0*/  LOP3.LUT R3, R3, 0x7f800000, RZ, 0xfc, !PT ;  /* 0x7f80000003037812 */ /* 0x000fe200078efcff */
[----:B------:R-:W-:Y:S06]  /*19f0*/  BRA `(.L_x_44) ;  /* 0x0000000000147947 */ /* 0x000fec0003800000 */
.L_x_38:
[----:B------:R-:W-:Y:S01]  /*1a00*/  LOP3.LUT R3, R3, 0x80000000, R7, 0x48, !PT ;  /* 0x8000000003037812 */ /* 0x000fe200078e4807 */
[----:B------:R-:W-:Y:S06]  /*1a10*/  BRA `(.L_x_44) ;  /* 0x00000000000c7947 */ /* 0x000fec0003800000 */
.L_x_37:
[----:B------:R-:W0:Y:S01]  /*1a20*/  MUFU.RSQ R3, -QNAN ;  /* 0xffc0000000037908 */ /* 0x000e220000001400 */
[----:B------:R-:W-:Y:S05]  /*1a30*/  BRA `(.L_x_44) ;  /* 0x0000000000047947 */ /* 0x000fea0003800000 */
.L_x_36:
[----:B------:R-:W-:-:S07]  /*1a40*/  FADD.FTZ R3, R3, R4 ;  /* 0x0000000403037221 */ /* 0x000fce0000010000 */
.L_x_44:
[----:B------:R-:W-:Y:S05]  /*1a50*/  BSYNC.RECONVERGENT B1 ;  /* 0x0000000000017941 */ /* 0x000fea0003800200 */
.L_x_34:
[----:B------:R-:W-:-:S04]  /*1a60*/  IMAD.MOV.U32 R7, RZ, RZ, 0x0 ;  /* 0x00000000ff077424 */ /* 0x000fc800078e00ff */
[----:B0-----:R-:W-:Y:S05]  /*1a70*/  RET.REL.NODEC R6 `(_Z22weighted_jacobi_kernelPfS_PKfS_PiS2_if) ;  /* 0xffffffe406607950 */ /* 0x001fea0003c3ffff */
.L_x_45:
        /* <DEDUP_REMOVED lines=16> */
.L_x_72:


//--------------------- .text._Z30fill_A_CSR_soft_lessmem_kernelPfPKiS1_S1_iPKfS3_iiiS1_S3_S3_ --------------------------
	.section	.text._Z30fill_A_CSR_soft_lessmem_kernelPfPKiS1_S1_iPKfS3_iiiS1_S3_S3_,"ax",@progbits
	.align	128
        .global         _Z30fill_A_CSR_soft_lessmem_kernelPfPKiS1_S1_iPKfS3_iiiS1_S3_S3_
        .type           _Z30fill_A_CSR_soft_lessmem_kernelPfPKiS1_S1_iPKfS3_iiiS1_S3_S3_,@function
        .size           _Z30fill_A_CSR_soft_lessmem_kernelPfPKiS1_S1_iPKfS3_iiiS1_S3_S3_,(.L_x_80 - _Z30fill_A_CSR_soft_lessmem_kernelPfPKiS1_S1_iPKfS3_iiiS1_S3_S3_)
        .other          _Z30fill_A_CSR_soft_lessmem_kernelPfPKiS1_S1_iPKfS3_iiiS1_S3_S3_,@"STO_CUDA_ENTRY STV_DEFAULT"
_Z30fill_A_CSR_soft_lessmem_kernelPfPKiS1_S1_iPKfS3_iiiS1_S3_S3_:
.text._Z30fill_A_CSR_soft_lessmem_kernelPfPKiS1_S1_iPKfS3_iiiS1_S3_S3_:
[----:B------:R-:W0:Y:S01]  /*0000*/  LDC R1, c[0x0][0x37c] ;  /* 0x0000df00ff017b82 */ /* 0x000e220000000800 */
[----:B------:R-:W1:Y:S07]  /*0010*/  S2R R3, SR_TID.X ;  /* 0x0000000000037919 */ /* 0x000e6e0000002100 */
[----:B------:R-:W1:Y:S01]  /*0020*/  S2UR UR4, SR_CTAID.X ;  /* 0x00000000000479c3 */ /* 0x000e620000002500 */
[----:B------:R-:W2:Y:S01]  /*0030*/  LDCU UR5, c[0x0][0x3a0] ;  /* 0x00007400ff0577ac */ /* 0x000ea20008000800 */
[----:B0-----:R-:W-:-:S04]  /*0040*/  IADD3 R1, PT, PT, R1, -0x28, RZ ;  /* 0xffffffd801017810 */ /* 0x001fc80007ffe0ff */
[C---:B------:R-:W-:Y:S02]  /*0050*/  IADD3 R14, P1, PT, R1.reuse, 0xc, RZ ;  /* 0x0000000c010e7810 */ /* 0x040fe40007f3e0ff */
[----:B------:R-:W1:Y:S01]  /*0060*/  LDC R4, c[0x0][0x360] ;  /* 0x0000d800ff047b82 */ /* 0x000e620000000800 */
[----:B------:R-:W-:Y:S01]  /*0070*/  IADD3 R18, P2, PT, R1, 0x18, RZ ;  /* 0x0000001801127810 */ /* 0x000fe20007f5e0ff */
[----:B-1----:R-:W-:Y:S01]  /*0080*/  IMAD R4, R4, UR4, R3 ;  /* 0x0000000404047c24 */ /* 0x002fe2000f8e0203 */
[----:B--2---:R-:W-:-:S04]  /*0090*/  USHF.R.S32.HI UR4, URZ, 0x1f, UR5 ;  /* 0x0000001fff047899 */ /* 0x004fc80008011405 */
[----:B------:R-:W-:-:S04]  /*00a0*/  ISETP.GE.U32.AND P0, PT, R4, UR5, PT ;  /* 0x0000000504007c0c */ /* 0x000fc8000bf06070 */
[----:B------:R-:W-:-:S13]  /*00b0*/  ISETP.GE.U32.AND.EX P0, PT, RZ, UR4, PT, P0 ;  /* 0x00000004ff007c0c */ /* 0x000fda000bf06100 */
[----:B------:R-:W-:Y:S05]  /*00c0*/  @P0 EXIT ;  /* 0x000000000000094d */ /* 0x000fea0003800000 */
[----:B------:R-:W0:Y:S01]  /*00d0*/  LDCU.128 UR8, c[0x0][0x390] ;  /* 0x00007200ff0877ac */ /* 0x000e220008000c00 */
[----:B------:R-:W-:Y:S02]  /*00e0*/  SHF.L.U32 R0, R4, 0x2, RZ ;  /* 0x0000000204007819 */ /* 0x000fe400000006ff */
[----:B------:R-:W-:Y:S01]  /*00f0*/  SHF.R.U32.HI R4, RZ, 0x1e, R4 ;  /* 0x0000001eff047819 */ /* 0x000fe20000011604 */
[----:B------:R-:W1:Y:S01]  /*0100*/  LDCU.64 UR4, c[0x0][0x358] ;  /* 0x00006b00ff0477ac */ /* 0x000e620008000a00 */
[C---:B0-----:R-:W-:Y:S02]  /*0110*/  IADD3 R2, P0, PT, R0.reuse, UR10, RZ ;  /* 0x0000000a00027c10 */ /* 0x041fe4000ff1e0ff */
[----:B------:R-:W-:Y:S02]  /*0120*/  IADD3 R10, P3, PT, R0, UR8, RZ ;  /* 0x00000008000a7c10 */ /* 0x000fe4000ff7e0ff */
[C---:B------:R-:W-:Y:S02]  /*0130*/  IADD3.X R3, PT, PT, R4.reuse, UR11, RZ, P0, !PT ;  /* 0x0000000b04037c10 */ /* 0x040fe400087fe4ff */
[----:B------:R-:W-:-:S03]  /*0140*/  IADD3.X R11, PT, PT, R4, UR9, RZ, P3, !PT ;  /* 0x00000009040b7c10 */ /* 0x000fc60009ffe4ff */
[----:B-1----:R0:W2:Y:S04]  /*0150*/  LDG.E R5, desc[UR4][R2.64] ;  /* 0x0000000402057981 */ /* 0x0020a8000c1e1900 */
[----:B------:R-:W2:Y:S01]  /*0160*/  LDG.E R10, desc[UR4][R10.64] ;  /* 0x000000040a0a7981 */ /* 0x000ea2000c1e1900 */
[----:B0-----:R-:W-:Y:S02]  /*0170*/  HFMA2 R3, -RZ, RZ, 0, 0 ;  /* 0x00000000ff037431 */ /* 0x001fe400000001ff */
[----:B------:R-:W-:Y:S01]  /*0180*/  IMAD.MOV.U32 R2, RZ, RZ, R1 ;  /* 0x000000ffff027224 */ /* 0x000fe200078e0001 */
[----:B--2---:R-:W-:-:S13]  /*0190*/  ISETP.NE.AND P0, PT, R5, R10, PT ;  /* 0x0000000a0500720c */ /* 0x004fda0003f05270 */
[----:B------:R-:W-:Y:S05]  /*01a0*/  @P0 BRA `(.L_x_46) ;  /* 0x0000000000e00947 */ /* 0x000fea0003800000 */
[----:B------:R-:W0:Y:S01]  /*01b0*/  LDC.64 R8, c[0x0][0x3c8] ;  /* 0x0000f200ff087b82 */ /* 0x000e220000000a00 */
[----:B------:R-:W-:Y:S01]  /*01c0*/  SHF.L.U32 R3, R5, 0x2, RZ ;  /* 0x0000000205037819 */ /* 0x000fe200000006ff */
[----:B------:R-:W1:Y:S06]  /*01d0*/  LDCU.64 UR6, c[0x0][0x380] ;  /* 0x00007000ff0677ac */ /* 0x000e6c0008000a00 */
[----:B------:R-:W2:Y:S08]  /*01e0*/  LDC.64 R6, c[0x0][0x3d8] ;  /* 0x0000f600ff067b82 */ /* 0x000eb00000000a00 */
[----:B------:R-:W3:Y:S01]  /*01f0*/  LDC.64 R10, c[0x0][0x3a8] ;  /* 0x0000ea00ff0a7b82 */ /* 0x000ee20000000a00 */
[----:B0-----:R-:W-:-:S05]  /*0200*/  IMAD.WIDE R8, R3, 0x4, R8 ;  /* 0x0000000403087825 */ /* 0x001fca00078e0208 */
[----:B------:R-:W3:Y:S04]  /*0210*/  LDG.E R13, desc[UR4][R8.64+0x4] ;  /* 0x00000404080d7981 */ /* 0x000ee8000c1e1900 */
[----:B------:R-:W4:Y:S04]  /*0220*/  LDG.E R27, desc[UR4][R8.64] ;  /* 0x00000004081b7981 */ /* 0x000f28000c1e1900 */
[----:B------:R-:W5:Y:S04]  /*0230*/  LDG.E R21, desc[UR4][R8.64+0x8] ;  /* 0x0000080408157981 */ /* 0x000f68000c1e1900 */
[----:B------:R3:W5:Y:S01]  /*0240*/  LDG.E R25, desc[UR4][R8.64+0xc] ;  /* 0x00000c0408197981 */ /* 0x000762000c1e1900 */
[----:B------:R-:W-:-:S04]  /*0250*/  IMAD R3, R5, 0xc, RZ ;  /* 0x0000000c05037824 */ /* 0x000fc800078e02ff */
[----:B--2---:R-:W-:Y:S02]  /*0260*/  IMAD.WIDE R6, R3, 0x4, R6 ;  /* 0x0000000403067825 */ /* 0x004fe400078e0206 */
[----:B------:R-:W0:Y:S03]  /*0270*/  LDC.64 R2, c[0x0][0x3b0] ;  /* 0x0000ec00ff027b82 */ /* 0x000e260000000a00 */
[----:B------:R-:W2:Y:S04]  /*0280*/  LDG.E R14, desc[UR4][R6.64+0x10] ;  /* 0x00001004060e7981 */ /* 0x000ea8000c1e1900 */
[----:B------:R-:W2:Y:S04]  /*0290*/  LDG.E R15, desc[UR4][R6.64+0xc] ;  /* 0x00000c04060f7981 */ /* 0x000ea8000c1e1900 */
[----:B------:R-:W2:Y:S04]  /*02a0*/  LDG.E R16, desc[UR4][R6.64+0x4] ;  /* 0x0000040406107981 */ /* 0x000ea8000c1e1900 */
[----:B------:R-:W2:Y:S04]  /*02b0*/  LDG.E R17, desc[UR4][R6.64+0x14] ;  /* 0x0000140406117981 */ /* 0x000ea8000c1e1900 */
[----:B------:R-:W2:Y:S04]  /*02c0*/  LDG.E R19, desc[UR4][R6.64] ;  /* 0x0000000406137981 */ /* 0x000ea8000c1e1900 */
[----:B------:R-:W2:Y:S04]  /*02d0*/  LDG.E R20, desc[UR4][R6.64+0x1c] ;  /* 0x00001c0406147981 */ /* 0x000ea8000c1e1900 */
[----:B------:R-:W2:Y:S04]  /*02e0*/  LDG.E R23, desc[UR4][R6.64+0x8] ;  /* 0x0000080406177981 */ /* 0x000ea8000c1e1900 */
[----:B------:R-:W2:Y:S04]  /*02f0*/  LDG.E R22, desc[UR4][R6.64+0x18] ;  /* 0x0000180406167981 */ /* 0x000ea8000c1e1900 */
[----:B------:R-:W2:Y:S01]  /*0300*/  LDG.E R24, desc[UR4][R6.64+0x24] ;  /* 0x0000240406187981 */ /* 0x000ea2000c1e1900 */
[----:B0-----:R-:W-:-:S06]  /*0310*/  IMAD.WIDE R2, R5, 0x4, R2 ;  /* 0x0000000405027825 */ /* 0x001fcc00078e0202 */
[----:B------:R-:W2:Y:S01]  /*0320*/  LDG.E R2, desc[UR4][R2.64] ;  /* 0x0000000402027981 */ /* 0x000ea2000c1e1900 */
[----:B---3--:R-:W-:-:S04]  /*0330*/  IMAD.WIDE R8, R13, 0x4, R10 ;  /* 0x000000040d087825 */ /* 0x008fc800078e020a */
[--C-:B----4-:R-:W-:Y:S02]  /*0340*/  IMAD.WIDE R26, R27, 0x4, R10.reuse ;  /* 0x000000041b1a7825 */ /* 0x110fe400078e020a */
[----:B------:R-:W3:Y:S02]  /*0350*/  LDG.E R8, desc[UR4][R8.64] ;  /* 0x0000000408087981 */ /* 0x000ee4000c1e1900 */
[--C-:B-----5:R-:W-:Y:S02]  /*0360*/  IMAD.WIDE R12, R21, 0x4, R10.reuse ;  /* 0x00000004150c7825 */ /* 0x120fe400078e020a */
[----:B------:R-:W4:Y:S02]  /*0370*/  LDG.E R21, desc[UR4][R6.64+0x28] ;  /* 0x0000280406157981 */ /* 0x000f24000c1e1900 */
[----:B------:R-:W-:Y:S02]  /*0380*/  IMAD.WIDE R10, R25, 0x4, R10 ;  /* 0x00000004190a7825 */ /* 0x000fe400078e020a */
[----:B------:R-:W5:Y:S04]  /*0390*/  LDG.E R18, desc[UR4][R26.64] ;  /* 0x000000041a127981 */ /* 0x000f68000c1e1900 */
[----:B------:R-:W5:Y:S04]  /*03a0*/  LDG.E R25, desc[UR4][R6.64+0x20] ;  /* 0x0000200406197981 */ /* 0x000f68000c1e1900 */
[----:B------:R-:W5:Y:S04]  /*03b0*/  LDG.E R12, desc[UR4][R12.64] ;  /* 0x000000040c0c7981 */ /* 0x000f68000c1e1900 */
[----:B------:R1:W5:Y:S04]  /*03c0*/  LDG.E R26, desc[UR4][R6.64+0x2c] ;  /* 0x00002c04061a7981 */ /* 0x000368000c1e1900 */
[----:B------:R-:W5:Y:S01]  /*03d0*/  LDG.E R10, desc[UR4][R10.64] ;  /* 0x000000040a0a7981 */ /* 0x000f62000c1e1900 */
[----:B--2---:R-:W-:Y:S01]  /*03e0*/  FMUL R14, R14, R14 ;  /* 0x0000000e0e0e7220 */ /* 0x004fe20000400000 */
[----:B------:R-:W-:-:S03]  /*03f0*/  FMUL R16, R16, R16 ;  /* 0x0000001010107220 */ /* 0x000fc60000400000 */
[----:B------:R-:W-:Y:S01]  /*0400*/  FFMA R14, R15, R15, R14 ;  /* 0x0000000f0f0e7223 */ /* 0x000fe2000000000e */
[----:B------:R-:W-:-:S03]  /*0410*/  FFMA R16, R19, R19, R16 ;  /* 0x0000001313107223 */ /* 0x000fc60000000010 */
[----:B------:R-:W-:Y:S01]  /*0420*/  FFMA R17, R17, R17, R14 ;  /* 0x0000001111117223 */ /* 0x000fe2000000000e */
[----:B------:R-:W-:Y:S01]  /*0430*/  FMUL R5, R20, R20 ;  /* 0x0000001414057220 */ /* 0x000fe20000400000 */
[----:B------:R-:W-:-:S03]  /*0440*/  FFMA R23, R23, R23, R16 ;  /* 0x0000001717177223 */ /* 0x000fc60000000010 */
[----:B------:R-:W-:Y:S01]  /*0450*/  FFMA R22, R22, R22, R5 ;  /* 0x0000001616167223 */ /* 0x000fe20000000005 */
[----:B-1----:R-:W-:-:S04]  /*0460*/  IADD3 R6, P0, PT, R0, UR6, RZ ;  /* 0x0000000600067c10 */ /* 0x002fc8000ff1e0ff */
[----:B------:R-:W-:Y:S01]  /*0470*/  IADD3.X R7, PT, PT, R4, UR7, RZ, P0, !PT ;  /* 0x0000000704077c10 */ /* 0x000fe200087fe4ff */
[----:B---3--:R-:W-:Y:S01]  /*0480*/  FMUL R17, R8, R17 ;  /* 0x0000001108117220 */ /* 0x008fe20000400000 */
[----:B----4-:R-:W-:-:S03]  /*0490*/  FMUL R21, R21, R21 ;  /* 0x0000001515157220 */ /* 0x010fc60000400000 */
[----:B-----5:R-:W-:Y:S01]  /*04a0*/  FFMA R17, R18, R23, R17 ;  /* 0x0000001712117223 */ /* 0x020fe20000000011 */
[----:B------:R-:W-:Y:S01]  /*04b0*/  FFMA R21, R24, R24, R21 ;  /* 0x0000001818157223 */ /* 0x000fe20000000015 */
[----:B------:R-:W-:-:S04]  /*04c0*/  FFMA R22, R25, R25, R22 ;  /* 0x0000001919167223 */ /* 0x000fc80000000016 */
[----:B------:R-:W-:Y:S01]  /*04d0*/  FFMA R17, R12, R22, R17 ;  /* 0x000000160c117223 */ /* 0x000fe20000000011 */
[----:B------:R-:W-:-:S04]  /*04e0*/  FFMA R21, R26, R26, R21 ;  /* 0x0000001a1a157223 */ /* 0x000fc80000000015 */
[----:B------:R-:W-:-:S04]  /*04f0*/  FFMA R17, R10, R21, R17 ;  /* 0x000000150a117223 */ /* 0x000fc80000000011 */
[----:B------:R-:W-:-:S05]  /*0500*/  FADD R17, R2, R17 ;  /* 0x0000001102117221 */ /* 0x000fca0000000000 */
[----:B------:R-:W-:Y:S01]  /*0510*/  STG.E desc[UR4][R6.64], R17 ;  /* 0x0000001106007986 */ /* 0x000fe2000c101904 */
[----:B------:R-:W-:Y:S05]  /*0520*/  EXIT ;  /* 0x000000000000794d */ /* 0x000fea0003800000 */
.L_x_46:
[----:B------:R-:W0:Y:S01]  /*0530*/  LDC.64 R26, c[0x0][0x3c8] ;  /* 0x0000f200ff1a7b82 */ /* 0x000e220000000a00 */
[----:B------:R-:W-:Y:S01]  /*0540*/  IMAD.SHL.U32 R7, R5, 0x4, RZ ;  /* 0x0000000405077824 */ /* 0x000fe200078e00ff */
[----:B------:R-:W-:-:S03]  /*0550*/  SHF.L.U32 R9, R10, 0x2, RZ ;  /* 0x000000020a097819 */ /* 0x000fc600000006ff */
[----:B0-----:R-:W-:-:S04]  /*0560*/  IMAD.WIDE R6, R7, 0x4, R26 ;  /* 0x0000000407067825 */ /* 0x001fc800078e021a */
[----:B------:R-:W-:Y:S01]  /*0570*/  IMAD.WIDE R26, R9, 0x4, R26 ;  /* 0x00000004091a7825 */ /* 0x000fe200078e021a */
[----:B------:R-:W2:Y:S04]  /*0580*/  LDG.E R12, desc[UR4][R6.64] ;  /* 0x00000004060c7981 */ /* 0x000ea8000c1e1900 */
[----:B------:R-:W2:Y:S04]  /*0590*/  LDG.E R11, desc[UR4][R26.64] ;  /* 0x000000041a0b7981 */ /* 0x000ea8000c1e1900 */
[----:B------:R-:W3:Y:S04]  /*05a0*/  LDG.E R8, desc[UR4][R26.64+0x4] ;  /* 0x000004041a087981 */ /* 0x000ee8000c1e1900 */
[----:B------:R-:W4:Y:S04]  /*05b0*/  LDG.E R9, desc[UR4][R26.64+0x8] ;  /* 0x000008041a097981 */ /* 0x000f28000c1e1900 */
[----:B------:R0:W5:Y:S04]  /*05c0*/  LDG.E R13, desc[UR4][R26.64+0xc] ;  /* 0x00000c041a0d7981 */ /* 0x000168000c1e1900 */
[----:B------:R-:W5:Y:S04]  /*05d0*/  LDG.E R16, desc[UR4][R6.64+0x4] ;  /* 0x0000040406107981 */ /* 0x000f68000c1e1900 */
[----:B------:R-:W5:Y:S04]  /*05e0*/  LDG.E R20, desc[UR4][R6.64+0x8] ;  /* 0x0000080406147981 */ /* 0x000f68000c1e1900 */
[----:B------:R1:W5:Y:S01]  /*05f0*/  LDG.E R22, desc[UR4][R6.64+0xc] ;  /* 0x00000c0406167981 */ /* 0x000362000c1e1900 */
[----:B------:R-:W-:Y:S01]  /*0600*/  IADD3.X R15, PT, PT, RZ, RZ, RZ, P1, !PT ;  /* 0x000000ffff0f7210 */ /* 0x000fe20000ffe4ff */
[----:B------:R-:W-:Y:S01]  /*0610*/  IMAD.MOV.U32 R24, RZ, RZ, -0x1 ;  /* 0xffffffffff187424 */ /* 0x000fe200078e00ff */
[-C--:B------:R-:W-:Y:S01]  /*0620*/  MOV R17, R2.reuse ;  /* 0x0000000200117202 */ /* 0x080fe20000000f00 */
[----:B------:R-:W-:Y:S01]  /*0630*/  IMAD.X R19, RZ, RZ, RZ, P2 ;  /* 0x000000ffff137224 */ /* 0x000fe200010e06ff */
[-C--:B------:R-:W-:Y:S01]  /*0640*/  MOV R21, R2.reuse ;  /* 0x0000000200157202 */ /* 0x080fe20000000f00 */
[----:B0-----:R-:W-:Y:S01]  /*0650*/  IMAD.MOV.U32 R26, RZ, RZ, R18 ;  /* 0x000000ffff1a7224 */ /* 0x001fe200078e0012 */
[----:B------:R-:W-:Y:S01]  /*0660*/  MOV R23, R2 ;  /* 0x0000000200177202 */ /* 0x000fe20000000f00 */
[----:B------:R-:W-:Y:S01]  /*0670*/  STL [R17], R24 ;  /* 0x0000001811007387 */ /* 0x000fe20000100800 */
[-C--:B------:R-:W-:Y:S01]  /*0680*/  MOV R25, R14.reuse ;  /* 0x0000000e00197202 */ /* 0x080fe20000000f00 */
[----:B-1----:R-:W-:Y:S01]  /*0690*/  IMAD.MOV.U32 R7, RZ, RZ, R14 ;  /* 0x000000ffff077224 */ /* 0x002fe200078e000e */
[----:B------:R-:W-:Y:S01]  /*06a0*/  MOV R27, R14 ;  /* 0x0000000e001b7202 */ /* 0x000fe20000000f00 */
[----:B------:R0:W-:Y:S01]  /*06b0*/  STL [R21+0x4], R24 ;  /* 0x0000041815007387 */ /* 0x0001e20000100800 */
[-C--:B------:R-:W-:Y:S01]  /*06c0*/  MOV R29, R18.reuse ;  /* 0x00000012001d7202 */ /* 0x080fe20000000f00 */
[----:B------:R-:W-:Y:S01]  /*06d0*/  BSSY.RECONVERGENT B0, `(.L_x_47) ;  /* 0x000004a000007945 */ /* 0x000fe20003800200 */
[----:B------:R-:W-:Y:S01]  /*06e0*/  MOV R28, R18 ;  /* 0x00000012001c7202 */ /* 0x000fe20000000f00 */
[----:B------:R-:W-:Y:S04]  /*06f0*/  STL [R23+0x8], R24 ;  /* 0x0000081817007387 */ /* 0x000fe80000100800 */
[----:B------:R-:W-:Y:S01]  /*0700*/  STL [R25], R24 ;  /* 0x0000001819007387 */ /* 0x000fe20000100800 */
[----:B0-----:R-:W-:-:S03]  /*0710*/  MOV R21, RZ ;  /* 0x000000ff00157202 */ /* 0x001fc60000000f00 */
[----:B------:R0:W-:Y:S04]  /*0720*/  STL [R7+0x4], R24 ;  /* 0x0000041807007387 */ /* 0x0001e80000100800 */
[----:B------:R-:W-:Y:S04]  /*0730*/  STL [R27+0x8], R24 ;  /* 0x000008181b007387 */ /* 0x000fe80000100800 */
[----:B------:R-:W-:Y:S04]  /*0740*/  STL [R29], R24 ;  /* 0x000000181d007387 */ /* 0x000fe80000100800 */
[----:B------:R-:W-:Y:S04]  /*0750*/  STL [R26+0x4], R24 ;  /* 0x000004181a007387 */ /* 0x000fe80000100800 */
[----:B------:R1:W-:Y:S01]  /*0760*/  STL [R28+0x8], R24 ;  /* 0x000008181c007387 */ /* 0x0003e20000100800 */
[----:B--2---:R-:W-:-:S02]  /*0770*/  ISETP.NE.AND P0, PT, R12, R11, PT ;  /* 0x0000000b0c00720c */ /* 0x004fc40003f05270 */
[C---:B---3--:R-:W-:Y:S02]  /*0780*/  ISETP.NE.AND P1, PT, R12.reuse, R8, PT ;  /* 0x000000080c00720c */ /* 0x048fe40003f25270 */
[C---:B----4-:R-:W-:Y:S02]  /*0790*/  ISETP.NE.AND P2, PT, R12.reuse, R9, PT ;  /* 0x000000090c00720c */ /* 0x050fe40003f45270 */
[----:B-----5:R-:W-:-:S07]  /*07a0*/  ISETP.NE.AND P4, PT, R12, R13, PT ;  /* 0x0000000d0c00720c */ /* 0x020fce0003f85270 */
[----:B------:R-:W-:Y:S01]  /*07b0*/  @!P0 IMAD.MOV.U32 R21, RZ, RZ, 0x1 ;  /* 0x00000001ff158424 */ /* 0x000fe200078e00ff */
[----:B------:R-:W-:Y:S01]  /*07c0*/  @!P0 STL [R17], R12 ;  /* 0x0000000c11008387 */ /* 0x000fe20000100800 */
[C---:B------:R-:W-:Y:S02]  /*07d0*/  ISETP.NE.AND P3, PT, R16.reuse, R8, PT ;  /* 0x000000081000720c */ /* 0x040fe40003f65270 */
[C---:B------:R-:W-:Y:S01]  /*07e0*/  @!P1 IMAD R6, R21.reuse, 0x4, R14 ;  /* 0x0000000415069824 */ /* 0x040fe200078e020e */
[C---:B0-----:R-:W-:Y:S01]  /*07f0*/  @!P1 LEA R7, R21.reuse, R2, 0x2 ;  /* 0x0000000215079211 */ /* 0x041fe200078e10ff */
[----:B------:R0:W-:Y:S01]  /*0800*/  @!P0 STL [R25], RZ ;  /* 0x000000ff19008387 */ /* 0x0001e20000100800 */
[C---:B------:R-:W-:Y:S02]  /*0810*/  @!P1 LEA R23, R21.reuse, R18, 0x2 ;  /* 0x0000001215179211 */ /* 0x040fe400078e10ff */
[----:B------:R-:W-:Y:S01]  /*0820*/  @!P1 IADD3 R21, PT, PT, R21, 0x1, RZ ;  /* 0x0000000115159810 */ /* 0x000fe20007ffe0ff */
[----:B------:R-:W-:Y:S01]  /*0830*/  @!P0 STL [R29], RZ ;  /* 0x000000ff1d008387 */ /* 0x000fe20000100800 */
[----:B------:R-:W-:-:S02]  /*0840*/  ISETP.NE.AND P0, PT, R16, R11, PT ;  /* 0x0000000b1000720c */ /* 0x000fc40003f05270 */
[C---:B-1----:R-:W-:Y:S01]  /*0850*/  @!P2 LEA R24, R21.reuse, R14, 0x2 ;  /* 0x0000000e1518a211 */ /* 0x042fe200078e10ff */
[C---:B------:R-:W-:Y:S01]  /*0860*/  @!P2 IMAD R27, R21.reuse, 0x4, R2 ;  /* 0x00000004151ba824 */ /* 0x040fe200078e0202 */
[----:B0-----:R-:W-:Y:S01]  /*0870*/  @!P1 MOV R25, 0x1 ;  /* 0x0000000100199802 */ /* 0x001fe20000000f00 */
[----:B------:R0:W-:Y:S01]  /*0880*/  @!P1 STL [R7], R12 ;  /* 0x0000000c07009387 */ /* 0x0001e20000100800 */
[C---:B------:R-:W-:Y:S01]  /*0890*/  @!P2 LEA R26, R21.reuse, R18, 0x2 ;  /* 0x00000012151aa211 */ /* 0x040fe200078e10ff */
[----:B------:R-:W-:Y:S01]  /*08a0*/  @!P2 VIADD R21, R21, 0x1 ;  /* 0x000000011515a836 */ /* 0x000fe20000000000 */
[----:B------:R-:W-:Y:S01]  /*08b0*/  @!P2 MOV R17, 0x2 ;  /* 0x000000020011a802 */ /* 0x000fe20000000f00 */
[----:B------:R1:W-:Y:S01]  /*08c0*/  @!P1 STL [R6], RZ ;  /* 0x000000ff06009387 */ /* 0x0003e20000100800 */
[----:B------:R-:W-:Y:S01]  /*08d0*/  ISETP.NE.AND P5, PT, R16, R13, PT ;  /* 0x0000000d1000720c */ /* 0x000fe20003fa5270 */
[----:B------:R-:W-:Y:S02]  /*08e0*/  @!P4 IMAD R28, R21, 0x4, R14 ;  /* 0x00000004151cc824 */ /* 0x000fe400078e020e */
[----:B------:R2:W-:Y:S01]  /*08f0*/  @!P1 STL [R23], R25 ;  /* 0x0000001917009387 */ /* 0x0005e20000100800 */
[----:B------:R-:W-:-:S02]  /*0900*/  ISETP.NE.AND P1, PT, R22, R11, PT ;  /* 0x0000000b1600720c */ /* 0x000fc40003f25270 */
[----:B0-----:R-:W-:Y:S01]  /*0910*/  @!P4 LEA R7, R21, R2, 0x2 ;  /* 0x000000021507c211 */ /* 0x001fe200078e10ff */
[----:B------:R0:W-:Y:S01]  /*0920*/  @!P2 STL [R27], R12 ;  /* 0x0000000c1b00a387 */ /* 0x0001e20000100800 */
[----:B-1----:R-:W-:-:S03]  /*0930*/  @!P4 IMAD.MOV.U32 R6, RZ, RZ, 0x3 ;  /* 0x00000003ff06c424 */ /* 0x002fc600078e00ff */
[----:B------:R-:W-:Y:S01]  /*0940*/  @!P2 STL [R24], RZ ;  /* 0x000000ff1800a387 */ /* 0x000fe20000100800 */
[C---:B--2---:R-:W-:Y:S02]  /*0950*/  @!P4 LEA R23, R21.reuse, R18, 0x2 ;  /* 0x000000121517c211 */ /* 0x044fe400078e10ff */
[----:B------:R-:W-:Y:S01]  /*0960*/  @!P4 IADD3 R21, PT, PT, R21, 0x1, RZ ;  /* 0x000000011515c810 */ /* 0x000fe20007ffe0ff */
[----:B------:R1:W-:Y:S01]  /*0970*/  @!P2 STL [R26], R17 ;  /* 0x000000111a00a387 */ /* 0x0003e20000100800 */
[----:B------:R-:W-:Y:S01]  /*0980*/  ISETP.NE.AND P2, PT, R20, R11, PT ;  /* 0x0000000b1400720c */ /* 0x000fe20003f45270 */
[----:B0-----:R-:W-:Y:S01]  /*0990*/  @!P3 IMAD.MOV.U32 R27, RZ, RZ, 0x1 ;  /* 0x00000001ff1bb424 */ /* 0x001fe200078e00ff */
[C---:B------:R-:W-:Y:S01]  /*09a0*/  @!P0 LEA R25, R21.reuse, R2, 0x2 ;  /* 0x0000000215198211 */ /* 0x040fe200078e10ff */
[----:B------:R0:W-:Y:S01]  /*09b0*/  @!P4 STL [R7], R12 ;  /* 0x0000000c0700c387 */ /* 0x0001e20000100800 */
[----:B------:R-:W-:-:S03]  /*09c0*/  @!P0 LEA R11, R21, R14, 0x2 ;  /* 0x0000000e150b8211 */ /* 0x000fc600078e10ff */
[----:B------:R-:W-:Y:S01]  /*09d0*/  @!P4 STL [R28], RZ ;  /* 0x000000ff1c00c387 */ /* 0x000fe20000100800 */
[C-C-:B-1----:R-:W-:Y:S01]  /*09e0*/  @!P0 IMAD R17, R21.reuse, 0x4, R18.reuse ;  /* 0x0000000415118824 */ /* 0x142fe200078e0212 */
[----:B------:R-:W-:Y:S02]  /*09f0*/  @!P0 IADD3 R21, PT, PT, R21, 0x1, RZ ;  /* 0x0000000115158810 */ /* 0x000fe40007ffe0ff */
[----:B------:R1:W-:Y:S01]  /*0a00*/  @!P4 STL [R23], R6 ;  /* 0x000000061700c387 */ /* 0x0003e20000100800 */
[----:B------:R-:W-:Y:S02]  /*0a10*/  ISETP.NE.AND P4, PT, R16, R9, PT ;  /* 0x000000091000720c */ /* 0x000fe40003f85270 */
[----:B0-----:R-:W-:Y:S01]  /*0a20*/  @!P0 MOV R12, 0x1 ;  /* 0x00000001000c8802 */ /* 0x001fe20000000f00 */
[----:B------:R0:W-:Y:S01]  /*0a30*/  @!P0 STL [R25], R16 ;  /* 0x0000001019008387 */ /* 0x0001e20000100800 */
[C---:B------:R-:W-:Y:S01]  /*0a40*/  @!P3 LEA R7, R21.reuse, R2, 0x2 ;  /* 0x000000021507b211 */ /* 0x040fe200078e10ff */
[----:B------:R-:W-:-:S02]  /*0a50*/  @!P3 IMAD R24, R21, 0x4, R18 ;  /* 0x000000041518b824 */ /* 0x000fc400078e0212 */
[----:B------:R0:W-:Y:S01]  /*0a60*/  @!P0 STL [R11], R12 ;  /* 0x0000000c0b008387 */ /* 0x0001e20000100800 */
[----:B-1----:R-:W-:-:S03]  /*0a70*/  @!P3 LEA R6, R21, R14, 0x2 ;  /* 0x0000000e1506b211 */ /* 0x002fc600078e10ff */
[----:B------:R0:W-:Y:S01]  /*0a80*/  @!P0 STL [R17], RZ ;  /* 0x000000ff11008387 */ /* 0x0001e20000100800 */
[----:B------:R-:W-:-:S03]  /*0a90*/  @!P3 IADD3 R21, PT, PT, R21, 0x1, RZ ;  /* 0x000000011515b810 */ /* 0x000fc60007ffe0ff */
[----:B------:R0:W-:Y:S04]  /*0aa0*/  @!P3 STL [R7], R16 ;  /* 0x000000100700b387 */ /* 0x0001e80000100800 */
[----:B------:R0:W-:Y:S04]  /*0ab0*/  @!P3 STL [R6], R27 ;  /* 0x0000001b0600b387 */ /* 0x0001e80000100800 */
[----:B------:R0:W-:Y:S01]  /*0ac0*/  @!P3 STL [R24], R27 ;  /* 0x0000001b1800b387 */ /* 0x0001e20000100800 */
[----:B------:R-:W-:Y:S05]  /*0ad0*/  @P4 BRA `(.L_x_48) ;  /* 0x0000000000244947 */ /* 0x000fea0003800000 */
[C---:B0-----:R-:W-:Y:S01]  /*0ae0*/  LEA R7, R21.reuse, R2, 0x2 ;  /* 0x0000000215077211 */ /* 0x041fe200078e10ff */
[C---:B------:R-:W-:Y:S01]  /*0af0*/  IMAD R6, R21.reuse, 0x4, R14 ;  /* 0x0000000415067824 */ /* 0x040fe200078e020e */
[----:B------:R-:W-:Y:S01]  /*0b00*/  MOV R11, 0x1 ;  /* 0x00000001000b7802 */ /* 0x000fe20000000f00 */
[----:B------:R-:W-:Y:S01]  /*0b10*/  IMAD.MOV.U32 R17, RZ, RZ, 0x2 ;  /* 0x00000002ff117424 */ /* 0x000fe200078e00ff */
[C---:B------:R-:W-:Y:S01]  /*0b20*/  LEA R12, R21.reuse, R18, 0x2 ;  /* 0x00000012150c7211 */ /* 0x040fe200078e10ff */
[----:B------:R1:W-:Y:S01]  /*0b30*/  STL [R7], R16 ;  /* 0x0000001007007387 */ /* 0x0003e20000100800 */
[----:B------:R-:W-:-:S03]  /*0b40*/  IADD3 R21, PT, PT, R21, 0x1, RZ ;  /* 0x0000000115157810 */ /* 0x000fc60007ffe0ff */
[----:B------:R1:W-:Y:S04]  /*0b50*/  STL [R6], R11 ;  /* 0x0000000b06007387 */ /* 0x0003e80000100800 */
[----:B------:R1:W-:Y:S02]  /*0b60*/  STL [R12], R17 ;  /* 0x000000110c007387 */ /* 0x0003e40000100800 */
.L_x_48:
[----:B------:R-:W-:Y:S05]  /*0b70*/  BSYNC.RECONVERGENT B0 ;  /* 0x0000000000007941 */ /* 0x000fea0003800200 */
.L_x_47:
[----:B------:R-:W-:Y:S04]  /*0b80*/  BSSY.RECONVERGENT B0, `(.L_x_49) ;  /* 0x000000b000007945 */ /* 0x000fe80003800200 */
[----:B------:R-:W-:Y:S05]  /*0b90*/  @P5 BRA `(.L_x_50) ;  /* 0x0000000000245947 */ /* 0x000fea0003800000 */
[----:B01----:R-:W-:Y:S01]  /*0ba0*/  HFMA2 R11, -RZ, RZ, 0, 5.9604644775390625e-08 ;  /* 0x00000001ff0b7431 */ /* 0x003fe200000001ff */
[C---:B------:R-:W-:Y:S01]  /*0bb0*/  LEA R7, R21.reuse, R2, 0x2 ;  /* 0x0000000215077211 */ /* 0x040fe200078e10ff */
[C---:B------:R-:W-:Y:S01]  /*0bc0*/  IMAD R6, R21.reuse, 0x4, R14 ;  /* 0x0000000415067824 */ /* 0x040fe200078e020e */
[C---:B------:R-:W-:Y:S01]  /*0bd0*/  LEA R12, R21.reuse, R18, 0x2 ;  /* 0x00000012150c7211 */ /* 0x040fe200078e10ff */
[----:B------:R-:W-:Y:S01]  /*0be0*/  IMAD.MOV.U32 R17, RZ, RZ, 0x3 ;  /* 0x00000003ff117424 */ /* 0x000fe200078e00ff */
[----:B------:R-:W-:Y:S01]  /*0bf0*/  IADD3 R21, PT, PT, R21, 0x1, RZ ;  /* 0x0000000115157810 */ /* 0x000fe20007ffe0ff */
[----:B------:R2:W-:Y:S04]  /*0c00*/  STL [R7], R16 ;  /* 0x0000001007007387 */ /* 0x0005e80000100800 */
[----:B------:R2:W-:Y:S04]  /*0c10*/  STL [R6], R11 ;  /* 0x0000000b06007387 */ /* 0x0005e80000100800 */
[----:B------:R2:W-:Y:S02]  /*0c20*/  STL [R12], R17 ;  /* 0x000000110c007387 */ /* 0x0005e40000100800 */
.L_x_50:
[----:B------:R-:W-:Y:S05]  /*0c30*/  BSYNC.RECONVERGENT B0 ;  /* 0x0000000000007941 */ /* 0x000fea0003800200 */
.L_x_49:
[C---:B012---:R-:W-:Y:S01]  /*0c40*/  @!P2 IMAD R7, R21.reuse, 0x4, R2 ;  /* 0x000000041507a824 */ /* 0x047fe200078e0202 */
[----:B------:R-:W-:Y:S01]  /*0c50*/  @!P2 MOV R11, 0x2 ;  /* 0x00000002000ba802 */ /* 0x000fe20000000f00 */
[----:B------:R-:W-:Y:S01]  /*0c60*/  BSSY.RECONVERGENT B0, `(.L_x_51) ;  /* 0x0000016000007945 */ /* 0x000fe20003800200 */
[C---:B------:R-:W-:Y:S02]  /*0c70*/  @!P2 LEA R6, R21.reuse, R14, 0x2 ;  /* 0x0000000e1506a211 */ /* 0x040fe400078e10ff */
[----:B------:R-:W-:Y:S01]  /*0c80*/  @!P2 LEA R12, R21, R18, 0x2 ;  /* 0x00000012150ca211 */ /* 0x000fe200078e10ff */
[----:B------:R0:W-:Y:S01]  /*0c90*/  @!P2 STL [R7], R20 ;  /* 0x000000140700a387 */ /* 0x0001e20000100800 */
[C---:B------:R-:W-:Y:S02]  /*0ca0*/  ISETP.NE.AND P3, PT, R20.reuse, R8, PT ;  /* 0x000000081400720c */ /* 0x040fe40003f65270 */
[C---:B------:R-:W-:Y:S01]  /*0cb0*/  ISETP.NE.AND P4, PT, R20.reuse, R9, PT ;  /* 0x000000091400720c */ /* 0x040fe20003f85270 */
[----:B------:R0:W-:Y:S01]  /*0cc0*/  @!P2 STL [R6], R11 ;  /* 0x0000000b0600a387 */ /* 0x0001e20000100800 */
[----:B------:R-:W-:-:S02]  /*0cd0*/  ISETP.NE.AND P5, PT, R20, R13, PT ;  /* 0x0000000d1400720c */ /* 0x000fc40003fa5270 */
[----:B------:R-:W-:Y:S01]  /*0ce0*/  ISETP.NE.AND P0, PT, R22, R13, PT ;  /* 0x0000000d1600720c */ /* 0x000fe20003f05270 */
[----:B------:R0:W-:Y:S01]  /*0cf0*/  @!P2 STL [R12], RZ ;  /* 0x000000ff0c00a387 */ /* 0x0001e20000100800 */
[----:B------:R-:W-:-:S07]  /*0d00*/  @!P2 IADD3 R21, PT, PT, R21, 0x1, RZ ;  /* 0x000000011515a810 */ /* 0x000fce0007ffe0ff */
[----:B------:R-:W-:Y:S01]  /*0d10*/  @!P4 IMAD.MOV.U32 R17, RZ, RZ, 0x2 ;  /* 0x00000002ff11c424 */ /* 0x000fe200078e00ff */
[----:B0-----:R-:W-:Y:S06]  /*0d20*/  @P3 BRA `(.L_x_52) ;  /* 0x0000000000243947 */ /* 0x001fec0003800000 */
[----:B------:R-:W-:Y:S01]  /*0d30*/  HFMA2 R11, -RZ, RZ, 0, 1.1920928955078125e-07 ;  /* 0x00000002ff0b7431 */ /* 0x000fe200000001ff */
        /* <DEDUP_REMOVED lines=8> */
.L_x_52:
[----:B------:R-:W-:Y:S05]  /*0dc0*/  BSYNC.RECONVERGENT B0 ;  /* 0x0000000000007941 */ /* 0x000fea0003800200 */
.L_x_51:
[C---:B0-----:R-:W-:Y:S01]  /*0dd0*/  @!P4 LEA R7, R21.reuse, R2, 0x2 ;  /* 0x000000021507c211 */ /* 0x041fe200078e10ff */
[C---:B------:R-:W-:Y:S01]  /*0de0*/  @!P4 IMAD R6, R21.reuse, 0x4, R14 ;  /* 0x000000041506c824 */ /* 0x040fe200078e020e */
[C---:B------:R-:W-:Y:S01]  /*0df0*/  @!P4 LEA R12, R21.reuse, R18, 0x2 ;  /* 0x00000012150cc211 */ /* 0x040fe200078e10ff */
[----:B------:R-:W-:Y:S01]  /*0e00*/  BSSY.RECONVERGENT B0, `(.L_x_53) ;  /* 0x000000f000007945 */ /* 0x000fe20003800200 */
[----:B------:R-:W-:Y:S01]  /*0e10*/  @!P4 IADD3 R21, PT, PT, R21, 0x1, RZ ;  /* 0x000000011515c810 */ /* 0x000fe20007ffe0ff */
[----:B------:R0:W-:Y:S04]  /*0e20*/  @!P4 STL [R7], R20 ;  /* 0x000000140700c387 */ /* 0x0001e80000100800 */
[----:B------:R0:W-:Y:S04]  /*0e30*/  @!P4 STL [R6], R17 ;  /* 0x000000110600c387 */ /* 0x0001e80000100800 */
[----:B------:R0:W-:Y:S01]  /*0e40*/  @!P4 STL [R12], R17 ;  /* 0x000000110c00c387 */ /* 0x0001e20000100800 */
[----:B------:R-:W-:Y:S05]  /*0e50*/  @P5 BRA `(.L_x_54) ;  /* 0x0000000000245947 */ /* 0x000fea0003800000 */
[C---:B0-----:R-:W-:Y:S02]  /*0e60*/  IMAD R7, R21.reuse, 0x4, R2 ;  /* 0x0000000415077824 */ /* 0x041fe400078e0202 */
[----:B------:R-:W-:Y:S01]  /*0e70*/  HFMA2 R13, -RZ, RZ, 0, 1.78813934326171875e-07 ;  /* 0x00000003ff0d7431 */ /* 0x000fe200000001ff */
[C---:B------:R-:W-:Y:S01]  /*0e80*/  LEA R6, R21.reuse, R14, 0x2 ;  /* 0x0000000e15067211 */ /* 0x040fe200078e10ff */
[C---:B------:R-:W-:Y:S01]  /*0e90*/  IMAD R12, R21.reuse, 0x4, R18 ;  /* 0x00000004150c7824 */ /* 0x040fe200078e0212 */
[----:B------:R-:W-:Y:S01]  /*0ea0*/  MOV R11, 0x2 ;  /* 0x00000002000b7802 */ /* 0x000fe20000000f00 */
[----:B------:R1:W-:Y:S01]  /*0eb0*/  STL [R7], R20 ;  /* 0x0000001407007387 */ /* 0x0003e20000100800 */
[----:B------:R-:W-:-:S03]  /*0ec0*/  IADD3 R21, PT, PT, R21, 0x1, RZ ;  /* 0x0000000115157810 */ /* 0x000fc60007ffe0ff */
[----:B------:R1:W-:Y:S04]  /*0ed0*/  STL [R6], R11 ;  /* 0x0000000b06007387 */ /* 0x0003e80000100800 */
[----:B------:R1:W-:Y:S02]  /*0ee0*/  STL [R12], R13 ;  /* 0x0000000d0c007387 */ /* 0x0003e40000100800 */
.L_x_54:
[----:B------:R-:W-:Y:S05]  /*0ef0*/  BSYNC.RECONVERGENT B0 ;  /* 0x0000000000007941 */ /* 0x000fea0003800200 */
.L_x_53:
[C---:B------:R-:W-:Y:S01]  /*0f00*/  ISETP.NE.AND P3, PT, R22.reuse, R9, PT ;  /* 0x000000091600720c */ /* 0x040fe20003f65270 */
[----:B------:R-:W-:Y:S01]  /*0f10*/  @!P1 IMAD.MOV.U32 R9, RZ, RZ, 0x3 ;  /* 0x00000003ff099424 */ /* 0x000fe200078e00ff */
[C---:B01----:R-:W-:Y:S01]  /*0f20*/  @!P1 LEA R7, R21.reuse, R2, 0x2 ;  /* 0x0000000215079211 */ /* 0x043fe200078e10ff */
[----:B------:R-:W-:Y:S01]  /*0f30*/  BSSY.RECONVERGENT B0, `(.L_x_55) ;  /* 0x0000013000007945 */ /* 0x000fe20003800200 */
[----:B------:R-:W-:Y:S01]  /*0f40*/  ISETP.NE.AND P2, PT, R22, R8, PT ;  /* 0x000000081600720c */ /* 0x000fe20003f45270 */
[C---:B------:R-:W-:Y:S01]  /*0f50*/  @!P1 IMAD R8, R21.reuse, 0x4, R18 ;  /* 0x0000000415089824 */ /* 0x040fe200078e0212 */
[C---:B------:R-:W-:Y:S01]  /*0f60*/  @!P1 LEA R6, R21.reuse, R14, 0x2 ;  /* 0x0000000e15069211 */ /* 0x040fe200078e10ff */
[----:B------:R0:W-:Y:S01]  /*0f70*/  @!P1 STL [R7], R22 ;  /* 0x0000001607009387 */ /* 0x0001e20000100800 */
[----:B------:R-:W-:Y:S02]  /*0f80*/  @!P0 MOV R13, 0x3 ;  /* 0x00000003000d8802 */ /* 0x000fe40000000f00 */
[----:B------:R-:W-:Y:S01]  /*0f90*/  @!P1 IADD3 R21, PT, PT, R21, 0x1, RZ ;  /* 0x0000000115159810 */ /* 0x000fe20007ffe0ff */
[----:B------:R0:W-:Y:S04]  /*0fa0*/  @!P1 STL [R6], R9 ;  /* 0x0000000906009387 */ /* 0x0001e80000100800 */
[----:B------:R0:W-:Y:S02]  /*0fb0*/  @!P1 STL [R8], RZ ;  /* 0x000000ff08009387 */ /* 0x0001e40000100800 */
[----:B------:R-:W-:Y:S05]  /*0fc0*/  @P2 BRA `(.L_x_56) ;  /* 0x0000000000242947 */ /* 0x000fea0003800000 */
[----:B0-----:R-:W-:Y:S02]  /*0fd0*/  HFMA2 R9, -RZ, RZ, 0, 1.78813934326171875e-07 ;  /* 0x00000003ff097431 */ /* 0x001fe400000001ff */
[C---:B------:R-:W-:Y:S01]  /*0fe0*/  IMAD R7, R21.reuse, 0x4, R2 ;  /* 0x0000000415077824 */ /* 0x040fe200078e0202 */
[C---:B------:R-:W-:Y:S01]  /*0ff0*/  LEA R6, R21.reuse, R14, 0x2 ;  /* 0x0000000e15067211 */ /* 0x040fe200078e10ff */
[C---:B------:R-:W-:Y:S01]  /*1000*/  IMAD R8, R21.reuse, 0x4, R18 ;  /* 0x0000000415087824 */ /* 0x040fe200078e0212 */
[----:B------:R-:W-:Y:S02]  /*1010*/  MOV R11, 0x1 ;  /* 0x00000001000b7802 */ /* 0x000fe40000000f00 */
[----:B------:R1:W-:Y:S01]  /*1020*/  STL [R7], R22 ;  /* 0x0000001607007387 */ /* 0x0003e20000100800 */
[----:B------:R-:W-:-:S03]  /*1030*/  IADD3 R21, PT, PT, R21, 0x1, RZ ;  /* 0x0000000115157810 */ /* 0x000fc60007ffe0ff */
[----:B------:R1:W-:Y:S04]  /*1040*/  STL [R6], R9 ;  /* 0x0000000906007387 */ /* 0x0003e80000100800 */
[----:B------:R1:W-:Y:S02]  /*1050*/  STL [R8], R11 ;  /* 0x0000000b08007387 */ /* 0x0003e40000100800 */
.L_x_56:
[----:B------:R-:W-:Y:S05]  /*1060*/  BSYNC.RECONVERGENT B0 ;  /* 0x0000000000007941 */ /* 0x000fea0003800200 */
.L_x_55:
[----:B------:R-:W-:Y:S04]  /*1070*/  BSSY.RECONVERGENT B0, `(.L_x_57) ;  /* 0x000000b000007945 */ /* 0x000fe80003800200 */
[----:B------:R-:W-:Y:S05]  /*1080*/  @P3 BRA `(.L_x_58) ;  /* 0x0000000000243947 */ /* 0x000fea0003800000 */
[----:B01----:R-:W-:Y:S02]  /*1090*/  HFMA2 R9, -RZ, RZ, 0, 1.78813934326171875e-07 ;  /* 0x00000003ff097431 */ /* 0x003fe400000001ff */
        /* <DEDUP_REMOVED lines=8> */
.L_x_58:
[----:B------:R-:W-:Y:S05]  /*1120*/  BSYNC.RECONVERGENT B0 ;  /* 0x0000000000007941 */ /* 0x000fea0003800200 */
.L_x_57:
[C---:B012---:R-:W-:Y:S01]  /*1130*/  @!P0 IMAD R9, R21.reuse, 0x4, R2 ;  /* 0x0000000415098824 */ /* 0x047fe200078e0202 */
[C---:B------:R-:W-:Y:S01]  /*1140*/  @!P0 LEA R6, R21.reuse, R14, 0x2 ;  /* 0x0000000e15068211 */ /* 0x040fe200078e10ff */
[----:B------:R-:W-:Y:S01]  /*1150*/  BSSY.RECONVERGENT B1, `(.L_x_59) ;  /* 0x00000d1000017945 */ /* 0x000fe20003800200 */
[C---:B------:R-:W-:Y:S01]  /*1160*/  @!P0 LEA R8, R21.reuse, R18, 0x2 ;  /* 0x0000001215088211 */ /* 0x040fe200078e10ff */
[----:B------:R-:W-:Y:S01]  /*1170*/  @!P0 VIADD R21, R21, 0x1 ;  /* 0x0000000115158836 */ /* 0x000fe20000000000 */
[----:B------:R0:W-:Y:S01]  /*1180*/  @!P0 STL [R9], R22 ;  /* 0x0000001609008387 */ /* 0x0001e20000100800 */
[----:B------:R-:W-:-:S03]  /*1190*/  HFMA2 R7, -RZ, RZ, 0, 0 ;  /* 0x00000000ff077431 */ /* 0x000fc600000001ff */
[----:B------:R0:W-:Y:S04]  /*11a0*/  @!P0 STL [R6], R13 ;  /* 0x0000000d06008387 */ /* 0x0001e80000100800 */
[----:B------:R0:W-:Y:S01]  /*11b0*/  @!P0 STL [R8], R13 ;  /* 0x0000000d08008387 */ /* 0x0001e20000100800 */
[----:B------:R-:W-:-:S13]  /*11c0*/  ISETP.NE.AND P0, PT, R21, RZ, PT ;  /* 0x000000ff1500720c */ /* 0x000fda0003f05270 */
[----:B0-----:R-:W-:Y:S05]  /*11d0*/  @!P0 BRA `(.L_x_60) ;  /* 0x0000000c00208947 */ /* 0x001fea0003800000 */
[----:B------:R-:W-:Y:S01]  /*11e0*/  IADD3 R6, PT, PT, -R21, RZ, RZ ;  /* 0x000000ff15067210 */ /* 0x000fe20007ffe1ff */
[----:B------:R-:W-:Y:S01]  /*11f0*/  BSSY.RELIABLE B0, `(.L_x_61) ;  /* 0x00000a5000007945 */ /* 0x000fe20003800100 */
[----:B------:R-:W-:Y:S02]  /*1200*/  IMAD R8, R5, 0xc, RZ ;  /* 0x0000000c05087824 */ /* 0x000fe400078e02ff */
[----:B------:R-:W-:Y:S01]  /*1210*/  ISETP.GE.AND P0, PT, R6, RZ, PT ;  /* 0x000000ff0600720c */ /* 0x000fe20003f06270 */
[----:B------:R-:W-:Y:S02]  /*1220*/  IMAD R5, R10, 0xc, RZ ;  /* 0x0000000c0a057824 */ /* 0x000fe400078e02ff */
[----:B------:R-:W-:-:S10]  /*1230*/  IMAD.MOV.U32 R7, RZ, RZ, RZ ;  /* 0x000000ffff077224 */ /* 0x000fd400078e00ff */
[----:B------:R-:W-:Y:S05]  /*1240*/  @P0 BRA `(.L_x_62) ;  /* 0x00000008007c0947 */ /* 0x000fea0003800000 */
[----:B------:R-:W-:Y:S01]  /*1250*/  IADD3 R9, PT, PT, -R6, RZ, RZ ;  /* 0x000000ff06097210 */ /* 0x000fe20007ffe1ff */
[----:B------:R-:W-:Y:S01]  /*1260*/  BSSY.RECONVERGENT B2, `(.L_x_63) ;  /* 0x000005f000027945 */ /* 0x000fe20003800200 */
[----:B------:R-:W-:Y:S02]  /*1270*/  PLOP3.LUT P0, PT, PT, PT, PT, 0x80, 0x8 ;  /* 0x000000000008781c */ /* 0x000fe40003f0f070 */
[----:B------:R-:W-:-:S13]  /*1280*/  ISETP.GT.AND P1, PT, R9, 0x3, PT ;  /* 0x000000030900780c */ /* 0x000fda0003f24270 */
[----:B------:R-:W-:Y:S05]  /*1290*/  @!P1 BRA `(.L_x_64) ;  /* 0x00000004006c9947 */ /* 0x000fea0003800000 */
[----:B------:R-:W-:-:S13]  /*12a0*/  PLOP3.LUT P0, PT, PT, PT, PT, 0x8, 0x80 ;  /* 0x000000000080781c */ /* 0x000fda0003f0e170 */
.L_x_65:
[----:B------:R-:W-:Y:S01]  /*12b0*/  MOV R12, R14 ;  /* 0x0000000e000c7202 */ /* 0x000fe20000000f00 */
[----:B------:R-:W-:Y:S01]  /*12c0*/  IMAD.MOV.U32 R10, RZ, RZ, R18 ;  /* 0x000000ffff0a7224 */ /* 0x000fe200078e0012 */
[----:B------:R-:W0:Y:S03]  /*12d0*/  LDC.64 R22, c[0x0][0x3d8] ;  /* 0x0000f600ff167b82 */ /* 0x000e260000000a00 */
[----:B------:R-:W2:Y:S04]  /*12e0*/  LDL R9, [R12] ;  /* 0x000000000c097983 */ /* 0x000ea80000100800 */
[----:B------:R-:W3:Y:S04]  /*12f0*/  LDL R16, [R10] ;  /* 0x000000000a107983 */ /* 0x000ee80000100800 */
[----:B------:R-:W4:Y:S04]  /*1300*/  LDL R17, [R12+0x4] ;  /* 0x000004000c117983 */ /* 0x000f280000100800 */
[----:B------:R-:W5:Y:S01]  /*1310*/  LDL R20, [R10+0x4] ;  /* 0x000004000a147983 */ /* 0x000f620000100800 */
[----:B--2---:R-:W-:-:S02]  /*1320*/  IMAD R9, R9, 0x3, R8 ;  /* 0x0000000309097824 */ /* 0x004fc400078e0208 */
[----:B---3--:R-:W-:Y:S02]  /*1330*/  IMAD R27, R16, 0x3, R5 ;  /* 0x00000003101b7824 */ /* 0x008fe400078e0205 */
[----:B0-----:R-:W-:-:S04]  /*1340*/  IMAD.WIDE R24, R9, 0x4, R22 ;  /* 0x0000000409187825 */ /* 0x001fc800078e0216 */
[----:B------:R-:W-:Y:S01]  /*1350*/  IMAD.WIDE R26, R27, 0x4, R22 ;  /* 0x000000041b1a7825 */ /* 0x000fe200078e0216 */
[----:B------:R-:W2:Y:S04]  /*1360*/  LDG.E R13, desc[UR4][R24.64+0x4] ;  /* 0x00000404180d7981 */ /* 0x000ea8000c1e1900 */
[----:B------:R-:W2:Y:S04]  /*1370*/  LDG.E R16, desc[UR4][R26.64+0x4] ;  /* 0x000004041a107981 */ /* 0x000ea8000c1e1900 */
[----:B------:R-:W3:Y:S04]  /*1380*/  LDG.E R9, desc[UR4][R24.64] ;  /* 0x0000000418097981 */ /* 0x000ee8000c1e1900 */
[----:B------:R-:W3:Y:S04]  /*1390*/  LDG.E R28, desc[UR4][R26.64] ;  /* 0x000000041a1c7981 */ /* 0x000ee8000c1e1900 */
[----:B------:R-:W3:Y:S04]  /*13a0*/  LDG.E R11, desc[UR4][R24.64+0x8] ;  /* 0x00000804180b7981 */ /* 0x000ee8000c1e1900 */
[----:B------:R-:W3:Y:S01]  /*13b0*/  LDG.E R29, desc[UR4][R26.64+0x8] ;  /* 0x000008041a1d7981 */ /* 0x000ee2000c1e1900 */
[----:B----4-:R-:W-:-:S02]  /*13c0*/  IMAD R17, R17, 0x3, R8 ;  /* 0x0000000311117824 */ /* 0x010fc400078e0208 */
[----:B-----5:R-:W-:-:S04]  /*13d0*/  IMAD R21, R20, 0x3, R5 ;  /* 0x0000000314157824 */ /* 0x020fc800078e0205 */
[----:B------:R-:W-:-:S05]  /*13e0*/  IMAD.WIDE R20, R21, 0x4, R22 ;  /* 0x0000000415147825 */ /* 0x000fca00078e0216 */
[----:B------:R-:W4:Y:S01]  /*13f0*/  LDG.E R27, desc[UR4][R20.64] ;  /* 0x00000004141b7981 */ /* 0x000f22000c1e1900 */
[----:B--2---:R-:W-:Y:S01]  /*1400*/  FMUL R13, R13, R16 ;  /* 0x000000100d0d7220 */ /* 0x004fe20000400000 */
[----:B------:R-:W-:-:S05]  /*1410*/  IMAD.WIDE R16, R17, 0x4, R22 ;  /* 0x0000000411107825 */ /* 0x000fca00078e0216 */
[----:B------:R-:W4:Y:S01]  /*1420*/  LDG.E R26, desc[UR4][R16.64] ;  /* 0x00000004101a7981 */ /* 0x000f22000c1e1900 */
[----:B---3--:R-:W-:-:S03]  /*1430*/  FFMA R9, R9, R28, R13 ;  /* 0x0000001c09097223 */ /* 0x008fc6000000000d */
[----:B------:R-:W2:Y:S04]  /*1440*/  LDG.E R28, desc[UR4][R16.64+0x4] ;  /* 0x00000404101c7981 */ /* 0x000ea8000c1e1900 */
[----:B------:R-:W2:Y:S01]  /*1450*/  LDG.E R13, desc[UR4][R20.64+0x4] ;  /* 0x00000404140d7981 */ /* 0x000ea2000c1e1900 */
[----:B------:R-:W-:Y:S01]  /*1460*/  FFMA R24, R11, R29, R9 ;  /* 0x0000001d0b187223 */ /* 0x000fe20000000009 */
[----:B------:R-:W-:Y:S02]  /*1470*/  MOV R9, R2 ;  /* 0x0000000200097202 */ /* 0x000fe40000000f00 */
[----:B------:R0:W3:Y:S04]  /*1480*/  LDG.E R25, desc[UR4][R16.64+0x8] ;  /* 0x0000080410197981 */ /* 0x0000e8000c1e1900 */
[----:B------:R-:W0:Y:S04]  /*1490*/  LDL R11, [R9] ;  /* 0x00000000090b7983 */ /* 0x000e280000100800 */
[----:B------:R-:W3:Y:S04]  /*14a0*/  LDG.E R20, desc[UR4][R20.64+0x8] ;  /* 0x0000080414147981 */ /* 0x000ee8000c1e1900 */
[----:B------:R-:W5:Y:S01]  /*14b0*/  LDL R29, [R9+0x4] ;  /* 0x00000400091d7983 */ /* 0x000f620000100800 */
[----:B--2---:R-:W-:-:S04]  /*14c0*/  FMUL R13, R28, R13 ;  /* 0x0000000d1c0d7220 */ /* 0x004fc80000400000 */
[----:B----4-:R-:W-:Y:S02]  /*14d0*/  FFMA R28, R26, R27, R13 ;  /* 0x0000001b1a1c7223 */ /* 0x010fe4000000000d */
[----:B------:R-:W0:Y:S02]  /*14e0*/  LDC.64 R26, c[0x0][0x3a8] ;  /* 0x0000ea00ff1a7b82 */ /* 0x000e240000000a00 */
[----:B0-----:R-:W-:-:S04]  /*14f0*/  IMAD.WIDE R16, R11, 0x4, R26 ;  /* 0x000000040b107825 */ /* 0x001fc800078e021a */
[----:B---3--:R-:W-:Y:S02]  /*1500*/  FFMA R11, R25, R20, R28 ;  /* 0x00000014190b7223 */ /* 0x008fe4000000001c */
[----:B------:R-:W2:Y:S01]  /*1510*/  LDL R25, [R12+0x8] ;  /* 0x000008000c197983 */ /* 0x000ea20000100800 */
[----:B-----5:R-:W-:-:S03]  /*1520*/  IMAD.WIDE R28, R29, 0x4, R26 ;  /* 0x000000041d1c7825 */ /* 0x020fc600078e021a */
[----:B------:R-:W3:Y:S04]  /*1530*/  LDG.E R13, desc[UR4][R16.64] ;  /* 0x00000004100d7981 */ /* 0x000ee8000c1e1900 */
[----:B------:R-:W4:Y:S04]  /*1540*/  LDG.E R28, desc[UR4][R28.64] ;  /* 0x000000041c1c7981 */ /* 0x000f28000c1e1900 */
[----:B------:R-:W5:Y:S04]  /*1550*/  LDL R16, [R10+0x8] ;  /* 0x000008000a107983 */ /* 0x000f680000100800 */
[----:B------:R-:W4:Y:S04]  /*1560*/  LDL R29, [R9+0xc] ;  /* 0x00000c00091d7983 */ /* 0x000f280000100800 */
[----:B------:R-:W4:Y:S01]  /*1570*/  LDL R10, [R10+0xc] ;  /* 0x00000c000a0a7983 */ /* 0x000f220000100800 */
[----:B--2---:R-:W-:-:S02]  /*1580*/  IMAD R25, R25, 0x3, R8 ;  /* 0x0000000319197824 */ /* 0x004fc400078e0208 */
[----:B---3--:R-:W-:Y:S02]  /*1590*/  FFMA R7, R13, R24, R7 ;  /* 0x000000180d077223 */ /* 0x008fe40000000007 */
[----:B------:R-:W-:-:S04]  /*15a0*/  IMAD.WIDE R24, R25, 0x4, R22 ;  /* 0x0000000419187825 */ /* 0x000fc800078e0216 */
[----:B-----5:R-:W-:Y:S02]  /*15b0*/  IMAD R21, R16, 0x3, R5 ;  /* 0x0000000310157824 */ /* 0x020fe400078e0205 */
[----:B----4-:R-:W-:Y:S01]  /*15c0*/  FFMA R7, R28, R11, R7 ;  /* 0x0000000b1c077223 */ /* 0x010fe20000000007 */
[----:B------:R-:W2:Y:S01]  /*15d0*/  LDG.E R17, desc[UR4][R24.64+0x4] ;  /* 0x0000040418117981 */ /* 0x000ea2000c1e1900 */
[----:B------:R-:W-:-:S03]  /*15e0*/  IMAD.WIDE R20, R21, 0x4, R22 ;  /* 0x0000000415147825 */ /* 0x000fc600078e0216 */
[----:B------:R-:W3:Y:S04]  /*15f0*/  LDG.E R11, desc[UR4][R24.64] ;  /* 0x00000004180b7981 */ /* 0x000ee8000c1e1900 */
[----:B------:R-:W4:Y:S04]  /*1600*/  LDG.E R13, desc[UR4][R24.64+0x8] ;  /* 0x00000804180d7981 */ /* 0x000f28000c1e1900 */
[----:B------:R-:W2:Y:S04]  /*1610*/  LDG.E R16, desc[UR4][R20.64+0x4] ;  /* 0x0000040414107981 */ /* 0x000ea8000c1e1900 */
[----:B------:R-:W4:Y:S04]  /*1620*/  LDG.E R28, desc[UR4][R20.64+0x8] ;  /* 0x00000804141c7981 */ /* 0x000f28000c1e1900 */
[----:B------:R-:W3:Y:S04]  /*1630*/  LDG.E R24, desc[UR4][R20.64] ;  /* 0x0000000414187981 */ /* 0x000ee8000c1e1900 */
[----:B------:R2:W5:Y:S04]  /*1640*/  LDL R25, [R12+0xc] ;  /* 0x00000c000c197983 */ /* 0x0005680000100800 */
[----:B------:R-:W4:Y:S01]  /*1650*/  LDL R21, [R9+0x8] ;  /* 0x0000080009157983 */ /* 0x000f220000100800 */
[----:B--2---:R-:W-:Y:S01]  /*1660*/  FMUL R12, R17, R16 ;  /* 0x00000010110c7220 */ /* 0x004fe20000400000 */
[----:B-----5:R-:W-:-:S02]  /*1670*/  IMAD R25, R25, 0x3, R8 ;  /* 0x0000000319197824 */ /* 0x020fc400078e0208 */
[----:B----4-:R-:W-:-:S04]  /*1680*/  IMAD.WIDE R16, R21, 0x4, R26 ;  /* 0x0000000415107825 */ /* 0x010fc800078e021a */
[----:B------:R-:W-:Y:S02]  /*1690*/  IMAD.WIDE R26, R29, 0x4, R26 ;  /* 0x000000041d1a7825 */ /* 0x000fe400078e021a */
[----:B------:R-:W2:Y:S02]  /*16a0*/  LDG.E R16, desc[UR4][R16.64] ;  /* 0x0000000410107981 */ /* 0x000ea4000c1e1900 */
[----:B------:R-:W-:Y:S02]  /*16b0*/  IMAD R29, R10, 0x3, R5 ;  /* 0x000000030a1d7824 */ /* 0x000fe400078e0205 */
[--C-:B------:R-:W-:Y:S01]  /*16c0*/  IMAD.WIDE R20, R25, 0x4, R22.reuse ;  /* 0x0000000419147825 */ /* 0x100fe200078e0216 */
[----:B------:R-:W4:Y:S03]  /*16d0*/  LDG.E R26, desc[UR4][R26.64] ;  /* 0x000000041a1a7981 */ /* 0x000f26000c1e1900 */
[----:B------:R-:W-:Y:S01]  /*16e0*/  IMAD.WIDE R22, R29, 0x4, R22 ;  /* 0x000000041d167825 */ /* 0x000fe200078e0216 */
[----:B------:R-:W5:Y:S04]  /*16f0*/  LDG.E R9, desc[UR4][R20.64+0x4] ;  /* 0x0000040414097981 */ /* 0x000f68000c1e1900 */
[----:B------:R-:W5:Y:S04]  /*1700*/  LDG.E R29, desc[UR4][R22.64+0x4] ;  /* 0x00000404161d7981 */ /* 0x000f68000c1e1900 */
[----:B------:R-:W4:Y:S04]  /*1710*/  LDG.E R25, desc[UR4][R20.64] ;  /* 0x0000000414197981 */ /* 0x000f28000c1e1900 */
[----:B------:R-:W4:Y:S04]  /*1720*/  LDG.E R17, desc[UR4][R22.64] ;  /* 0x0000000416117981 */ /* 0x000f28000c1e1900 */
[----:B------:R-:W4:Y:S04]  /*1730*/  LDG.E R10, desc[UR4][R20.64+0x8] ;  /* 0x00000804140a7981 */ /* 0x000f28000c1e1900 */
[----:B------:R-:W4:Y:S01]  /*1740*/  LDG.E R27, desc[UR4][R22.64+0x8] ;  /* 0x00000804161b7981 */ /* 0x000f22000c1e1900 */
[----:B------:R-:W-:Y:S01]  /*1750*/  IADD3 R2, P1, PT, R2, 0x10, RZ ;  /* 0x0000001002027810 */ /* 0x000fe20007f3e0ff */
[----:B------:R-:W-:-:S03]  /*1760*/  VIADD R6, R6, 0x4 ;  /* 0x0000000406067836 */ /* 0x000fc60000000000 */
[----:B------:R-:W-:Y:S02]  /*1770*/  IADD3.X R3, PT, PT, RZ, R3, RZ, P1, !PT ;  /* 0x00000003ff037210 */ /* 0x000fe40000ffe4ff */
[----:B------:R-:W-:Y:S01]  /*1780*/  ISETP.GE.AND P1, PT, R6, -0x3, PT ;  /* 0xfffffffd0600780c */ /* 0x000fe20003f26270 */
[----:B---3--:R-:W-:-:S04]  /*1790*/  FFMA R12, R11, R24, R12 ;  /* 0x000000180b0c7223 */ /* 0x008fc8000000000c */
[----:B------:R-:W-:Y:S01]  /*17a0*/  FFMA R12, R13, R28, R12 ;  /* 0x0000001c0d0c7223 */ /* 0x000fe2000000000c */
[----:B------:R-:W-:Y:S02]  /*17b0*/  IADD3 R18, P2, PT, R18, 0x10, RZ ;  /* 0x0000001012127810 */ /* 0x000fe40007f5e0ff */
[----:B------:R-:W-:Y:S02]  /*17c0*/  IADD3 R14, P3, PT, R14, 0x10, RZ ;  /* 0x000000100e0e7810 */ /* 0x000fe40007f7e0ff */
[----:B------:R-:W-:Y:S02]  /*17d0*/  IADD3.X R19, PT, PT, RZ, R19, RZ, P2, !PT ;  /* 0x00000013ff137210 */ /* 0x000fe400017fe4ff */
[----:B------:R-:W-:Y:S01]  /*17e0*/  IADD3.X R15, PT, PT, RZ, R15, RZ, P3, !PT ;  /* 0x0000000fff0f7210 */ /* 0x000fe20001ffe4ff */
[----:B--2---:R-:W-:Y:S01]  /*17f0*/  FFMA R7, R16, R12, R7 ;  /* 0x0000000c10077223 */ /* 0x004fe20000000007 */
[----:B-----5:R-:W-:-:S04]  /*1800*/  FMUL R24, R9, R29 ;  /* 0x0000001d09187220 */ /* 0x020fc80000400000 */
[----:B----4-:R-:W-:-:S04]  /*1810*/  FFMA R17, R25, R17, R24 ;  /* 0x0000001119117223 */ /* 0x010fc80000000018 */
[----:B------:R-:W-:-:S04]  /*1820*/  FFMA R10, R10, R27, R17 ;  /* 0x0000001b0a0a7223 */ /* 0x000fc80000000011 */
[----:B------:R-:W-:Y:S01]  /*1830*/  FFMA R7, R26, R10, R7 ;  /* 0x0000000a1a077223 */ /* 0x000fe20000000007 */
[----:B------:R-:W-:Y:S06]  /*1840*/  @!P1 BRA `(.L_x_65) ;  /* 0xfffffff800989947 */ /* 0x000fec000383ffff */
.L_x_64:
[----:B------:R-:W-:Y:S05]  /*1850*/  BSYNC.RECONVERGENT B2 ;  /* 0x0000000000027941 */ /* 0x000fea0003800200 */
.L_x_63:
[----:B------:R-:W-:Y:S01]  /*1860*/  IMAD.MOV R9, RZ, RZ, -R6 ;  /* 0x000000ffff097224 */ /* 0x000fe200078e0a06 */
[----:B------:R-:W-:Y:S04]  /*1870*/  BSSY.RECONVERGENT B2, `(.L_x_66) ;  /* 0x0000039000027945 */ /* 0x000fe80003800200 */
[----:B------:R-:W-:-:S13]  /*1880*/  ISETP.GT.AND P1, PT, R9, 0x1, PT ;  /* 0x000000010900780c */ /* 0x000fda0003f24270 */
[----:B------:R-:W-:Y:S05]  /*1890*/  @!P1 BRA `(.L_x_67) ;  /* 0x0000000000d89947 */ /* 0x000fea0003800000 */
[----:B------:R-:W-:Y:S01]  /*18a0*/  MOV R11, R14 ;  /* 0x0000000e000b7202 */ /* 0x000fe20000000f00 */
[----:B------:R-:W0:Y:S01]  /*18b0*/  LDC.64 R12, c[0x0][0x3d8] ;  /* 0x0000f600ff0c7b82 */ /* 0x000e220000000a00 */
[----:B------:R-:W-:-:S03]  /*18c0*/  MOV R10, R18 ;  /* 0x00000012000a7202 */ /* 0x000fc60000000f00 */
[----:B------:R-:W2:Y:S04]  /*18d0*/  LDL R9, [R11] ;  /* 0x000000000b097983 */ /* 0x000ea80000100800 */
[----:B------:R-:W3:Y:S01]  /*18e0*/  LDL R10, [R10] ;  /* 0x000000000a0a7983 */ /* 0x000ee20000100800 */
[----:B------:R-:W-:Y:S02]  /*18f0*/  IMAD.MOV.U32 R26, RZ, RZ, R18 ;  /* 0x000000ffff1a7224 */ /* 0x000fe400078e0012 */
[----:B------:R-:W-:-:S04]  /*1900*/  IMAD.MOV.U32 R22, RZ, RZ, R2 ;  /* 0x000000ffff167224 */ /* 0x000fc800078e0002 */
[----:B------:R-:W4:Y:S04]  /*1910*/  LDL R26, [R26+0x4] ;  /* 0x000004001a1a7983 */ /* 0x000f280000100800 */
[----:B------:R1:W5:Y:S02]  /*1920*/  LDL R25, [R22] ;  /* 0x0000000016197983 */ /* 0x0003640000100800 */
[----:B-1----:R-:W5:Y:S01]  /*1930*/  LDC.64 R22, c[0x0][0x3a8] ;  /* 0x0000ea00ff167b82 */ /* 0x002f620000000a00 */
[----:B--2---:R-:W-:Y:S02]  /*1940*/  IMAD R9, R9, 0x3, R8 ;  /* 0x0000000309097824 */ /* 0x004fe400078e0208 */
[----:B---3--:R-:W-:Y:S02]  /*1950*/  IMAD R21, R10, 0x3, R5 ;  /* 0x000000030a157824 */ /* 0x008fe400078e0205 */
[----:B0-----:R-:W-:Y:S01]  /*1960*/  IMAD.WIDE R16, R9, 0x4, R12 ;  /* 0x0000000409107825 */ /* 0x001fe200078e020c */
[----:B------:R-:W-:-:S02]  /*1970*/  MOV R9, R14 ;  /* 0x0000000e00097202 */ /* 0x000fc40000000f00 */
[----:B------:R-:W-:Y:S01]  /*1980*/  MOV R10, R2 ;  /* 0x00000002000a7202 */ /* 0x000fe20000000f00 */
[----:B------:R-:W-:Y:S01]  /*1990*/  IMAD.WIDE R20, R21, 0x4, R12 ;  /* 0x0000000415147825 */ /* 0x000fe200078e020c */
[----:B------:R-:W2:Y:S04]  /*19a0*/  LDG.E R29, desc[UR4][R16.64+0x4] ;  /* 0x00000404101d7981 */ /* 0x000ea8000c1e1900 */
[----:B------:R-:W3:Y:S04]  /*19b0*/  LDL R9, [R9+0x4] ;  /* 0x0000040009097983 */ /* 0x000ee80000100800 */
[----:B------:R-:W2:Y:S04]  /*19c0*/  LDG.E R24, desc[UR4][R20.64+0x4] ;  /* 0x0000040414187981 */ /* 0x000ea8000c1e1900 */
[----:B------:R-:W5:Y:S01]  /*19d0*/  LDL R10, [R10+0x4] ;  /* 0x000004000a0a7983 */ /* 0x000f620000100800 */
[----:B----4-:R-:W-:-:S03]  /*19e0*/  IMAD R26, R26, 0x3, R5 ;  /* 0x000000031a1a7824 */ /* 0x010fc600078e0205 */
[----:B------:R-:W4:Y:S04]  /*19f0*/  LDG.E R11, desc[UR4][R16.64] ;  /* 0x00000004100b7981 */ /* 0x000f28000c1e1900 */
[----:B------:R0:W4:Y:S04]  /*1a00*/  LDG.E R27, desc[UR4][R16.64+0x8] ;  /* 0x00000804101b7981 */ /* 0x000128000c1e1900 */
[----:B------:R-:W4:Y:S04]  /*1a10*/  LDG.E R28, desc[UR4][R20.64] ;  /* 0x00000004141c7981 */ /* 0x000f28000c1e1900 */
[----:B------:R-:W4:Y:S01]  /*1a20*/  LDG.E R20, desc[UR4][R20.64+0x8] ;  /* 0x0000080414147981 */ /* 0x000f22000c1e1900 */
[----:B---3--:R-:W-:-:S02]  /*1a30*/  IMAD R9, R9, 0x3, R8 ;  /* 0x0000000309097824 */ /* 0x008fc400078e0208 */
[----:B--2---:R-:W-:Y:S01]  /*1a40*/  FMUL R29, R29, R24 ;  /* 0x000000181d1d7220 */ /* 0x004fe20000400000 */
[----:B-----5:R-:W-:-:S04]  /*1a50*/  IMAD.WIDE R24, R25, 0x4, R22 ;  /* 0x0000000419187825 */ /* 0x020fc800078e0216 */
[----:B------:R-:W-:Y:S02]  /*1a60*/  IMAD.WIDE R22, R10, 0x4, R22 ;  /* 0x000000040a167825 */ /* 0x000fe400078e0216 */
[----:B------:R-:W2:Y:S02]  /*1a70*/  LDG.E R24, desc[UR4][R24.64] ;  /* 0x0000000418187981 */ /* 0x000ea4000c1e1900 */
[--C-:B0-----:R-:W-:Y:S02]  /*1a80*/  IMAD.WIDE R16, R9, 0x4, R12.reuse ;  /* 0x0000000409107825 */ /* 0x101fe400078e020c */
[----:B------:R-:W3:Y:S02]  /*1a90*/  LDG.E R22, desc[UR4][R22.64] ;  /* 0x0000000416167981 */ /* 0x000ee4000c1e1900 */
[----:B------:R-:W-:Y:S02]  /*1aa0*/  IMAD.WIDE R12, R26, 0x4, R12 ;  /* 0x000000041a0c7825 */ /* 0x000fe400078e020c */
[----:B------:R-:W5:Y:S04]  /*1ab0*/  LDG.E R10, desc[UR4][R16.64+0x4] ;  /* 0x00000404100a7981 */ /* 0x000f68000c1e1900 */
[----:B------:R-:W3:Y:S04]  /*1ac0*/  LDG.E R9, desc[UR4][R16.64] ;  /* 0x0000000410097981 */ /* 0x000ee8000c1e1900 */
[----:B------:R-:W5:Y:S04]  /*1ad0*/  LDG.E R23, desc[UR4][R12.64+0x4] ;  /* 0x000004040c177981 */ /* 0x000f68000c1e1900 */
[----:B------:R-:W3:Y:S04]  /*1ae0*/  LDG.E R26, desc[UR4][R12.64] ;  /* 0x000000040c1a7981 */ /* 0x000ee8000c1e1900 */
[----:B------:R-:W3:Y:S04]  /*1af0*/  LDG.E R21, desc[UR4][R16.64+0x8] ;  /* 0x0000080410157981 */ /* 0x000ee8000c1e1900 */
[----:B------:R-:W3:Y:S01]  /*1b00*/  LDG.E R25, desc[UR4][R12.64+0x8] ;  /* 0x000008040c197981 */ /* 0x000ee2000c1e1900 */
[----:B----4-:R-:W-:Y:S01]  /*1b10*/  FFMA R28, R11, R28, R29 ;  /* 0x0000001c0b1c7223 */ /* 0x010fe2000000001d */
[----:B------:R-:W-:-:S03]  /*1b20*/  IADD3 R14, P3, PT, R14, 0x8, RZ ;  /* 0x000000080e0e7810 */ /* 0x000fc60007f7e0ff */
[----:B------:R-:W-:Y:S01]  /*1b30*/  FFMA R20, R27, R20, R28 ;  /* 0x000000141b147223 */ /* 0x000fe2000000001c */
[----:B------:R-:W-:Y:S02]  /*1b40*/  IADD3 R2, P1, PT, R2, 0x8, RZ ;  /* 0x0000000802027810 */ /* 0x000fe40007f3e0ff */
[----:B------:R-:W-:Y:S01]  /*1b50*/  IADD3 R18, P2, PT, R18, 0x8, RZ ;  /* 0x0000000812127810 */ /* 0x000fe20007f5e0ff */
[----:B------:R-:W-:Y:S01]  /*1b60*/  IMAD.X R15, RZ, RZ, R15, P3 ;  /* 0x000000ffff0f7224 */ /* 0x000fe200018e060f */
[----:B------:R-:W-:Y:S02]  /*1b70*/  PLOP3.LUT P0, PT, PT, PT, PT, 0x8, 0x80 ;  /* 0x000000000080781c */ /* 0x000fe40003f0e170 */
[----:B------:R-:W-:Y:S02]  /*1b80*/  IADD3.X R3, PT, PT, RZ, R3, RZ, P1, !PT ;  /* 0x00000003ff037210 */ /* 0x000fe40000ffe4ff */
[----:B------:R-:W-:Y:S02]  /*1b90*/  IADD3.X R19, PT, PT, RZ, R19, RZ, P2, !PT ;  /* 0x00000013ff137210 */ /* 0x000fe400017fe4ff */
[----:B------:R-:W-:Y:S01]  /*1ba0*/  IADD3 R6, PT, PT, R6, 0x2, RZ ;  /* 0x0000000206067810 */ /* 0x000fe20007ffe0ff */
[----:B--2---:R-:W-:Y:S01]  /*1bb0*/  FFMA R7, R24, R20, R7 ;  /* 0x0000001418077223 */ /* 0x004fe20000000007 */
[----:B-----5:R-:W-:-:S04]  /*1bc0*/  FMUL R10, R10, R23 ;  /* 0x000000170a0a7220 */ /* 0x020fc80000400000 */
[----:B---3--:R-:W-:-:S04]  /*1bd0*/  FFMA R10, R9, R26, R10 ;  /* 0x0000001a090a7223 */ /* 0x008fc8000000000a */
[----:B------:R-:W-:-:S04]  /*1be0*/  FFMA R10, R21, R25, R10 ;  /* 0x00000019150a7223 */ /* 0x000fc8000000000a */
[----:B------:R-:W-:-:S07]  /*1bf0*/  FFMA R7, R22, R10, R7 ;  /* 0x0000000a16077223 */ /* 0x000fce0000000007 */
.L_x_67:
[----:B------:R-:W-:Y:S05]  /*1c00*/  BSYNC.RECONVERGENT B2 ;  /* 0x0000000000027941 */ /* 0x000fea0003800200 */
.L_x_66:
[----:B------:R-:W-:-:S13]  /*1c10*/  ISETP.NE.OR P0, PT, R6, RZ, P0 ;  /* 0x000000ff0600720c */ /* 0x000fda0000705670 */
[----:B------:R-:W-:Y:S05]  /*1c20*/  @!P0 BREAK.RELIABLE B0 ;  /* 0x0000000000008942 */ /* 0x000fea0003800100 */
[----:B------:R-:W-:Y:S05]  /*1c30*/  @!P0 BRA `(.L_x_60) ;  /* 0x0000000000888947 */ /* 0x000fea0003800000 */
.L_x_62:
[----:B------:R-:W-:Y:S05]  /*1c40*/  BSYNC.RELIABLE B0 ;  /* 0x0000000000007941 */ /* 0x000fea0003800100 */
.L_x_61:
[----:B------:R-:W-:Y:S01]  /*1c50*/  MOV R20, R14 ;  /* 0x0000000e00147202 */ /* 0x000fe20000000f00 */
[----:B------:R-:W-:Y:S01]  /*1c60*/  IMAD.MOV.U32 R22, RZ, RZ, R18 ;  /* 0x000000ffff167224 */ /* 0x000fe200078e0012 */
[----:B------:R-:W-:Y:S01]  /*1c70*/  MOV R9, R2 ;  /* 0x0000000200097202 */ /* 0x000fe20000000f00 */
[----:B------:R-:W0:Y:S02]  /*1c80*/  LDC.64 R10, c[0x0][0x3d8] ;  /* 0x0000f600ff0a7b82 */ /* 0x000e240000000a00 */
[----:B------:R-:W2:Y:S04]  /*1c90*/  LDL R17, [R20] ;  /* 0x0000000014117983 */ /* 0x000ea80000100800 */
[----:B------:R-:W3:Y:S02]  /*1ca0*/  LDL R16, [R22] ;  /* 0x0000000016107983 */ /* 0x000ee40000100800 */
[----:B------:R-:W1:Y:S02]  /*1cb0*/  LDC.64 R12, c[0x0][0x3a8] ;  /* 0x0000ea00ff0c7b82 */ /* 0x000e640000000a00 */
[----:B------:R-:W1:Y:S01]  /*1cc0*/  LDL R9, [R9] ;  /* 0x0000000009097983 */ /* 0x000e620000100800 */
[----:B--2---:R-:W-:-:S02]  /*1cd0*/  IMAD R17, R17, 0x3, R8 ;  /* 0x0000000311117824 */ /* 0x004fc400078e0208 */
[----:B---3--:R-:W-:Y:S02]  /*1ce0*/  IMAD R21, R16, 0x3, R5 ;  /* 0x0000000310157824 */ /* 0x008fe400078e0205 */
[----:B0-----:R-:W-:-:S04]  /*1cf0*/  IMAD.WIDE R16, R17, 0x4, R10 ;  /* 0x0000000411107825 */ /* 0x001fc800078e020a */
[----:B------:R-:W-:Y:S01]  /*1d00*/  IMAD.WIDE R10, R21, 0x4, R10 ;  /* 0x00000004150a7825 */ /* 0x000fe200078e020a */
[----:B------:R-:W2:Y:S04]  /*1d10*/  LDG.E R23, desc[UR4][R16.64+0x4] ;  /* 0x0000040410177981 */ /* 0x000ea8000c1e1900 */
[----:B------:R-:W2:Y:S01]  /*1d20*/  LDG.E R24, desc[UR4][R10.64+0x4] ;  /* 0x000004040a187981 */ /* 0x000ea2000c1e1900 */
[----:B-1----:R-:W-:-:S03]  /*1d30*/  IMAD.WIDE R12, R9, 0x4, R12 ;  /* 0x00000004090c7825 */ /* 0x002fc600078e020c */
[----:B------:R-:W3:Y:S04]  /*1d40*/  LDG.E R21, desc[UR4][R16.64] ;  /* 0x0000000410157981 */ /* 0x000ee8000c1e1900 */
[----:B------:R-:W3:Y:S04]  /*1d50*/  LDG.E R22, desc[UR4][R10.64] ;  /* 0x000000040a167981 */ /* 0x000ee8000c1e1900 */
[----:B------:R-:W4:Y:S04]  /*1d60*/  LDG.E R20, desc[UR4][R16.64+0x8] ;  /* 0x0000080410147981 */ /* 0x000f28000c1e1900 */
[----:B------:R-:W4:Y:S04]  /*1d70*/  LDG.E R9, desc[UR4][R10.64+0x8] ;  /* 0x000008040a097981 */ /* 0x000f28000c1e1900 */
[----:B------:R-:W5:Y:S01]  /*1d80*/  LDG.E R12, desc[UR4][R12.64] ;  /* 0x000000040c0c7981 */ /* 0x000f62000c1e1900 */
[----:B------:R-:W-:Y:S01]  /*1d90*/  IADD3 R2, P0, PT, R2, 0x4, RZ ;  /* 0x0000000402027810 */ /* 0x000fe20007f1e0ff */
[----:B------:R-:W-:Y:S01]  /*1da0*/  VIADD R6, R6, 0x1 ;  /* 0x0000000106067836 */ /* 0x000fe20000000000 */
[----:B------:R-:W-:-:S02]  /*1db0*/  IADD3 R18, P1, PT, R18, 0x4, RZ ;  /* 0x0000000412127810 */ /* 0x000fc40007f3e0ff */
[----:B------:R-:W-:Y:S02]  /*1dc0*/  IADD3.X R3, PT, PT, RZ, R3, RZ, P0, !PT ;  /* 0x00000003ff037210 */ /* 0x000fe400007fe4ff */
[----:B------:R-:W-:Y:S02]  /*1dd0*/  ISETP.NE.AND P0, PT, R6, RZ, PT ;  /* 0x000000ff0600720c */ /* 0x000fe40003f05270 */
[----:B------:R-:W-:Y:S02]  /*1de0*/  IADD3 R14, P2, PT, R14, 0x4, RZ ;  /* 0x000000040e0e7810 */ /* 0x000fe40007f5e0ff */
[----:B------:R-:W-:Y:S02]  /*1df0*/  IADD3.X R19, PT, PT, RZ, R19, RZ, P1, !PT ;  /* 0x00000013ff137210 */ /* 0x000fe40000ffe4ff */
[----:B------:R-:W-:Y:S01]  /*1e00*/  IADD3.X R15, PT, PT, RZ, R15, RZ, P2, !PT ;  /* 0x0000000fff0f7210 */ /* 0x000fe200017fe4ff */
[----:B--2---:R-:W-:-:S04]  /*1e10*/  FMUL R24, R23, R24 ;  /* 0x0000001817187220 */ /* 0x004fc80000400000 */
[----:B---3--:R-:W-:-:S04]  /*1e20*/  FFMA R21, R21, R22, R24 ;  /* 0x0000001615157223 */ /* 0x008fc80000000018 */
[----:B----4-:R-:W-:-:S04]  /*1e30*/  FFMA R9, R20, R9, R21 ;  /* 0x0000000914097223 */ /* 0x010fc80000000015 */
[----:B-----5:R-:W-:Y:S01]  /*1e40*/  FFMA R7, R12, R9, R7 ;  /* 0x000000090c077223 */ /* 0x020fe20000000007 */
[----:B------:R-:W-:Y:S06]  /*1e50*/  @P0 BRA `(.L_x_61) ;  /* 0xfffffffc007c0947 */ /* 0x000fec000383ffff */
.L_x_60:
[----:B------:R-:W-:Y:S05]  /*1e60*/  BSYNC.RECONVERGENT B1 ;  /* 0x0000000000017941 */ /* 0x000fea0003800200 */
.L_x_59:
[----:B------:R-:W0:Y:S02]  /*1e70*/  LDCU.64 UR6, c[0x0][0x380] ;  /* 0x00007000ff0677ac */ /* 0x000e240008000a00 */
[----:B0-----:R-:W-:-:S04]  /*1e80*/  IADD3 R2, P0, PT, R0, UR6, RZ ;  /* 0x0000000600027c10 */ /* 0x001fc8000ff1e0ff */
[----:B------:R-:W-:-:S05]  /*1e90*/  IADD3.X R3, PT, PT, R4, UR7, RZ, P0, !PT ;  /* 0x0000000704037c10 */ /* 0x000fca00087fe4ff */
[----:B------:R-:W-:Y:S01]  /*1ea0*/  STG.E desc[UR4][R2.64], R7 ;  /* 0x0000000702007986 */ /* 0x000fe2000c101904 */
[----:B------:R-:W-:Y:S05]  /*1eb0*/  EXIT ;  /* 0x000000000000794d */ /* 0x000fea0003800000 */
.L_x_68:
        /* <DEDUP_REMOVED lines=12> */
.L_x_80:


//--------------------- .text._Z23fill_A_CSR_cloth_kernelPfPKiS1_S1_S1_S1_S1_iPKffiiS1_S3_ --------------------------
	.section	.text._Z23fill_A_CSR_cloth_kernelPfPKiS1_S1_S1_S1_S1_iPKffiiS1_S3_,"ax",@progbits
	.align	128
        .global         _Z23fill_A_CSR_cloth_kernelPfPKiS1_S1_S1_S1_S1_iPKffiiS1_S3_
        .type           _Z23fill_A_CSR_cloth_kernelPfPKiS1_S1_S1_S1_S1_iPKffiiS1_S3_,@function
        .size           _Z23fill_A_CSR_cloth_kernelPfPKiS1_S1_S1_S1_S1_iPKffiiS1_S3_,(.L_x_81 - _Z23fill_A_CSR_cloth_kernelPfPKiS1_S1_S1_S1_S1_iPKffiiS1_S3_)
        .other          _Z23fill_A_CSR_cloth_kernelPfPKiS1_S1_S1_S1_S1_iPKffiiS1_S3_,@"STO_CUDA_ENTRY STV_DEFAULT"
_Z23fill_A_CSR_cloth_kernelPfPKiS1_S1_S1_S1_S1_iPKffiiS1_S3_:
.text._Z23fill_A_CSR_cloth_kernelPfPKiS1_S1_S1_S1_S1_iPKffiiS1_S3_:
        /* <DEDUP_REMOVED lines=11> */
[----:B------:R-:W-:Y:S02]  /*00b0*/  SHF.L.U32 R0, R6, 0x2, RZ ;  /* 0x0000000206007819 */ /* 0x000fe400000006ff */
[----:B------:R-:W-:Y:S01]  /*00c0*/  SHF.R.U32.HI R10, RZ, 0x1e, R6 ;  /* 0x0000001eff0a7819 */ /* 0x000fe20000011606 */
[----:B------:R-:W1:Y:S01]  /*00d0*/  LDCU.64 UR8, c[0x0][0x3a0] ;  /* 0x00007400ff0877ac */ /* 0x000e620008000a00 */
[----:B------:R-:W2:Y:S01]  /*00e0*/  LDCU.64 UR4, c[0x0][0x358] ;  /* 0x00006b00ff0477ac */ /* 0x000ea20008000a00 */
[C---:B0-----:R-:W-:Y:S02]  /*00f0*/  IADD3 R2, P0, PT, R0.reuse, UR6, RZ ;  /* 0x0000000600027c10 */ /* 0x041fe4000ff1e0ff */
[----:B-1----:R-:W-:Y:S02]  /*0100*/  IADD3 R4, P1, PT, R0, UR8, RZ ;  /* 0x0000000800047c10 */ /* 0x002fe4000ff3e0ff */
[----:B------:R-:W-:-:S02]  /*0110*/  IADD3.X R3, PT, PT, R10, UR7, RZ, P0, !PT ;  /* 0x000000070a037c10 */ /* 0x000fc400087fe4ff */
[----:B------:R-:W-:-:S03]  /*0120*/  IADD3.X R5, PT, PT, R10, UR9, RZ, P1, !PT ;  /* 0x000000090a057c10 */ /* 0x000fc60008ffe4ff */
[----:B--2---:R-:W2:Y:S04]  /*0130*/  LDG.E R7, desc[UR4][R2.64] ;  /* 0x0000000402077981 */ /* 0x004ea8000c1e1900 */
[----:B------:R-:W2:Y:S02]  /*0140*/  LDG.E R4, desc[UR4][R4.64] ;  /* 0x0000000404047981 */ /* 0x000ea4000c1e1900 */
[----:B--2---:R-:W-:-:S13]  /*0150*/  ISETP.NE.AND P0, PT, R7, R4, PT ;  /* 0x000000040700720c */ /* 0x004fda0003f05270 */
[----:B------:R-:W-:Y:S05]  /*0160*/  @P0 BRA `(.L_x_69) ;  /* 0x0000000000480947 */ /* 0x000fea0003800000 */
[----:B------:R-:W0:Y:S01]  /*0170*/  LDC.64 R2, c[0x0][0x3d8] ;  /* 0x0000f600ff027b82 */ /* 0x000e220000000a00 */
[----:B------:R-:W-:Y:S01]  /*0180*/  SHF.L.U32 R7, R7, 0x1, RZ ;  /* 0x0000000107077819 */ /* 0x000fe200000006ff */
[----:B------:R-:W1:Y:S01]  /*0190*/  LDCU.64 UR8, c[0x0][0x380] ;  /* 0x00007000ff0877ac */ /* 0x000e620008000a00 */
[----:B------:R-:W2:Y:S03]  /*01a0*/  LDCU UR6, c[0x0][0x3c8] ;  /* 0x00007900ff0677ac */ /* 0x000ea60008000800 */
[----:B0-----:R-:W-:Y:S02]  /*01b0*/  IMAD.WIDE R2, R7, 0x4, R2 ;  /* 0x0000000407027825 */ /* 0x001fe400078e0202 */
[----:B------:R-:W0:Y:S03]  /*01c0*/  LDC.64 R6, c[0x0][0x3c0] ;  /* 0x0000f000ff067b82 */ /* 0x000e260000000a00 */
[----:B------:R-:W0:Y:S04]  /*01d0*/  LDG.E R5, desc[UR4][R2.64] ;  /* 0x0000000402057981 */ /* 0x000e28000c1e1900 */
[----:B------:R-:W3:Y:S01]  /*01e0*/  LDG.E R9, desc[UR4][R2.64+0x4] ;  /* 0x0000040402097981 */ /* 0x000ee2000c1e1900 */
[----:B0-----:R-:W-:-:S04]  /*01f0*/  IMAD.WIDE R4, R5, 0x4, R6 ;  /* 0x0000000405047825 */ /* 0x001fc800078e0206 */
[----:B---3--:R-:W-:Y:S02]  /*0200*/  IMAD.WIDE R6, R9, 0x4, R6 ;  /* 0x0000000409067825 */ /* 0x008fe400078e0206 */
[----:B------:R-:W3:Y:S04]  /*0210*/  LDG.E R4, desc[UR4][R4.64] ;  /* 0x0000000404047981 */ /* 0x000ee8000c1e1900 */
[----:B------:R-:W3:Y:S01]  /*0220*/  LDG.E R7, desc[UR4][R6.64] ;  /* 0x0000000406077981 */ /* 0x000ee2000c1e1900 */
[----:B-1----:R-:W-:-:S04]  /*0230*/  IADD3 R8, P0, PT, R0, UR8, RZ ;  /* 0x0000000800087c10 */ /* 0x002fc8000ff1e0ff */
[----:B------:R-:W-:Y:S01]  /*0240*/  IADD3.X R9, PT, PT, R10, UR9, RZ, P0, !PT ;  /* 0x000000090a097c10 */ /* 0x000fe200087fe4ff */
[----:B---3--:R-:W-:-:S04]  /*0250*/  FADD R0, R4, R7 ;  /* 0x0000000704007221 */ /* 0x008fc80000000000 */
[----:B--2---:R-:W-:-:S05]  /*0260*/  FADD R3, R0, UR6 ;  /* 0x0000000600037e21 */ /* 0x004fca0008000000 */
[----:B------:R-:W-:Y:S01]  /*0270*/  STG.E desc[UR4][R8.64], R3 ;  /* 0x0000000308007986 */ /* 0x000fe2000c101904 */
[----:B------:R-:W-:Y:S05]  /*0280*/  EXIT ;  /* 0x000000000000794d */ /* 0x000fea0003800000 */
.L_x_69:
[----:B------:R-:W0:Y:S08]  /*0290*/  LDC.64 R2, c[0x0][0x388] ;  /* 0x0000e200ff027b82 */ /* 0x000e300000000a00 */
[----:B------:R-:W1:Y:S01]  /*02a0*/  LDC.64 R4, c[0x0][0x3b0] ;  /* 0x0000ec00ff047b82 */ /* 0x000e620000000a00 */
[----:B0-----:R-:W-:-:S06]  /*02b0*/  IMAD.WIDE R2, R7, 0x4, R2 ;  /* 0x0000000407027825 */ /* 0x001fcc00078e0202 */
[----:B------:R-:W2:Y:S01]  /*02c0*/  LDG.E R3, desc[UR4][R2.64] ;  /* 0x0000000402037981 */ /* 0x000ea2000c1e1900 */
[----:B-1----:R-:W-:-:S06]  /*02d0*/  IMAD.WIDE R4, R7, 0x4, R4 ;  /* 0x0000000407047825 */ /* 0x002fcc00078e0204 */
[----:B------:R-:W3:Y:S01]  /*02e0*/  LDG.E R5, desc[UR4][R4.64] ;  /* 0x0000000404057981 */ /* 0x000ee2000c1e1900 */
[----:B--2---:R-:W-:-:S04]  /*02f0*/  IADD3 R6, PT, PT, R6, -R3, RZ ;  /* 0x8000000306067210 */ /* 0x004fc80007ffe0ff */
[----:B---3--:R-:W-:-:S13]  /*0300*/  ISETP.GE.AND P0, PT, R6, R5, PT ;  /* 0x000000050600720c */ /* 0x008fda0003f06270 */
[----:B------:R-:W-:Y:S05]  /*0310*/  @P0 EXIT ;  /* 0x000000000000094d */ /* 0x000fea0003800000 */
[----:B------:R-:W0:Y:S01]  /*0320*/  LDC.64 R4, c[0x0][0x3a8] ;  /* 0x0000ea00ff047b82 */ /* 0x000e220000000a00 */
[----:B------:R-:W-:Y:S01]  /*0330*/  IMAD R3, R7, 0x14, R6 ;  /* 0x0000001407037824 */ /* 0x000fe200078e0206 */
[----:B------:R-:W1:Y:S04]  /*0340*/  LDCU.64 UR6, c[0x0][0x380] ;  /* 0x00007000ff0677ac */ /* 0x000e680008000a00 */
[----:B------:R-:W-:Y:S02]  /*0350*/  LEA R3, R3, R3, 0x1 ;  /* 0x0000000303037211 */ /* 0x000fe400078e08ff */
[----:B------:R-:W2:Y:S03]  /*0360*/  LDC.64 R8, c[0x0][0x3e0] ;  /* 0x0000f800ff087b82 */ /* 0x000ea60000000a00 */
[----:B0-----:R-:W-:-:S05]  /*0370*/  IMAD.WIDE R4, R3, 0x4, R4 ;  /* 0x0000000403047825 */ /* 0x001fca00078e0204 */
[----:B------:R-:W3:Y:S04]  /*0380*/  LDG.E R11, desc[UR4][R4.64] ;  /* 0x00000004040b7981 */ /* 0x000ee8000c1e1900 */
[----:B------:R-:W4:Y:S04]  /*0390*/  LDG.E R2, desc[UR4][R4.64+0x4] ;  /* 0x0000040404027981 */ /* 0x000f28000c1e1900 */
[----:B------:R0:W5:Y:S02]  /*03a0*/  LDG.E R3, desc[UR4][R4.64+0x8] ;  /* 0x0000080404037981 */ /* 0x000164000c1e1900 */
[----:B0-----:R-:W0:Y:S01]  /*03b0*/  LDC.64 R4, c[0x0][0x3c0] ;  /* 0x0000f000ff047b82 */ /* 0x001e220000000a00 */
[----:B---3--:R-:W-:-:S02]  /*03c0*/  LEA R7, R11, R11, 0x1 ;  /* 0x0000000b0b077211 */ /* 0x008fc400078e08ff */
[----:B----4-:R-:W-:-:S03]  /*03d0*/  LEA R13, R2, R2, 0x1 ;  /* 0x00000002020d7211 */ /* 0x010fc600078e08ff */
[----:B--2---:R-:W-:Y:S01]  /*03e0*/  IMAD.WIDE R6, R7, 0x4, R8 ;  /* 0x0000000407067825 */ /* 0x004fe200078e0208 */
[----:B-----5:R-:W-:-:S03]  /*03f0*/  LEA R15, R3, R3, 0x1 ;  /* 0x00000003030f7211 */ /* 0x020fc600078e08ff */
[--C-:B------:R-:W-:Y:S01]  /*0400*/  IMAD.WIDE R2, R13, 0x4, R8.reuse ;  /* 0x000000040d027825 */ /* 0x100fe200078e0208 */
[----:B------:R-:W2:Y:S03]  /*0410*/  LDG.E R12, desc[UR4][R6.64] ;  /* 0x00000004060c7981 */ /* 0x000ea6000c1e1900 */
[----:B------:R-:W-:Y:S01]  /*0420*/  IMAD.WIDE R8, R15, 0x4, R8 ;  /* 0x000000040f087825 */ /* 0x000fe200078e0208 */
[----:B------:R-:W3:Y:S04]  /*0430*/  LDG.E R13, desc[UR4][R6.64+0x4] ;  /* 0x00000404060d7981 */ /* 0x000ee8000c1e1900 */
[----:B------:R-:W3:Y:S04]  /*0440*/  LDG.E R16, desc[UR4][R2.64+0x4] ;  /* 0x0000040402107981 */ /* 0x000ee8000c1e1900 */
[----:B------:R-:W4:Y:S04]  /*0450*/  LDG.E R18, desc[UR4][R8.64+0x4] ;  /* 0x0000040408127981 */ /* 0x000f28000c1e1900 */
[----:B------:R-:W2:Y:S04]  /*0460*/  LDG.E R15, desc[UR4][R2.64] ;  /* 0x00000004020f7981 */ /* 0x000ea8000c1e1900 */
[----:B------:R-:W5:Y:S04]  /*0470*/  LDG.E R19, desc[UR4][R8.64] ;  /* 0x0000000408137981 */ /* 0x000f68000c1e1900 */
[----:B------:R-:W5:Y:S04]  /*0480*/  LDG.E R14, desc[UR4][R6.64+0x8] ;  /* 0x00000804060e7981 */ /* 0x000f68000c1e1900 */
[----:B------:R1:W5:Y:S04]  /*0490*/  LDG.E R17, desc[UR4][R2.64+0x8] ;  /* 0x0000080402117981 */ /* 0x000368000c1e1900 */
[----:B------:R-:W5:Y:S01]  /*04a0*/  LDG.E R21, desc[UR4][R8.64+0x8] ;  /* 0x0000080408157981 */ /* 0x000f62000c1e1900 */
[----:B0-----:R-:W-:-:S06]  /*04b0*/  IMAD.WIDE R4, R11, 0x4, R4 ;  /* 0x000000040b047825 */ /* 0x001fcc00078e0204 */
[----:B------:R-:W5:Y:S01]  /*04c0*/  LDG.E R4, desc[UR4][R4.64] ;  /* 0x0000000404047981 */ /* 0x000f62000c1e1900 */
[C---:B---3--:R-:W-:Y:S01]  /*04d0*/  FADD R16, R13.reuse, -R16 ;  /* 0x800000100d107221 */ /* 0x048fe20000000000 */
[----:B----4-:R-:W-:-:S03]  /*04e0*/  FADD R13, R13, -R18 ;  /* 0x800000120d0d7221 */ /* 0x010fc60000000000 */
[----:B------:R-:W-:Y:S01]  /*04f0*/  FMUL R18, R16, R16 ;  /* 0x0000001010127220 */ /* 0x000fe20000400000 */
[C---:B--2---:R-:W-:Y:S01]  /*0500*/  FADD R15, R12.reuse, -R15 ;  /* 0x8000000f0c0f7221 */ /* 0x044fe20000000000 */
[----:B-1----:R-:W-:Y:S01]  /*0510*/  FMUL R2, R13, R13 ;  /* 0x0000000d0d027220 */ /* 0x002fe20000400000 */
[----:B-----5:R-:W-:Y:S02]  /*0520*/  FADD R19, R12, -R19 ;  /* 0x800000130c137221 */ /* 0x020fe40000000000 */
[----:B------:R-:W-:Y:S02]  /*0530*/  FFMA R18, R15, R15, R18 ;  /* 0x0000000f0f127223 */ /* 0x000fe40000000012 */
[----:B------:R-:W-:Y:S01]  /*0540*/  FFMA R2, R19, R19, R2 ;  /* 0x0000001313027223 */ /* 0x000fe20000000002 */
[C---:B------:R-:W-:Y:S01]  /*0550*/  FADD R17, R14.reuse, -R17 ;  /* 0x800000110e117221 */ /* 0x040fe20000000000 */
[----:B------:R-:W-:-:S03]  /*0560*/  FADD R21, R14, -R21 ;  /* 0x800000150e157221 */ /* 0x000fc60000000000 */
[----:B------:R-:W-:Y:S01]  /*0570*/  FFMA R18, R17, R17, R18 ;  /* 0x0000001111127223 */ /* 0x000fe20000000012 */
[----:B------:R-:W-:-:S04]  /*0580*/  FFMA R3, R21, R21, R2 ;  /* 0x0000001515037223 */ /* 0x000fc80000000002 */
[----:B------:R-:W-:Y:S02]  /*0590*/  FSETP.GEU.AND P0, PT, |R18|, 1.175494350822287508e-38, PT ;  /* 0x008000001200780b */ /* 0x000fe40003f0e200 */
[----:B------:R-:W-:-:S11]  /*05a0*/  FSETP.GEU.AND P1, PT, |R3|, 1.175494350822287508e-38, PT ;  /* 0x008000000300780b */ /* 0x000fd60003f2e200 */
[----:B------:R-:W-:Y:S02]  /*05b0*/  @!P0 FMUL R18, R18, 16777216 ;  /* 0x4b80000012128820 */ /* 0x000fe40000400000 */
[----:B------:R-:W-:Y:S02]  /*05c0*/  @!P1 FMUL R3, R3, 16777216 ;  /* 0x4b80000003039820 */ /* 0x000fe40000400000 */
[----:B------:R-:W0:Y:S08]  /*05d0*/  MUFU.RSQ R2, R18 ;  /* 0x0000001200027308 */ /* 0x000e300000001400 */
[----:B------:R-:W1:Y:S01]  /*05e0*/  MUFU.RSQ R6, R3 ;  /* 0x0000000300067308 */ /* 0x000e620000001400 */
[----:B0-----:R-:W-:-:S04]  /*05f0*/  @!P0 FMUL R2, R2, 4096 ;  /* 0x4580000002028820 */ /* 0x001fc80000400000 */
[----:B------:R-:W-:Y:S01]  /*0600*/  FMUL R16, R16, R2 ;  /* 0x0000000210107220 */ /* 0x000fe20000400000 */
[----:B-1----:R-:W-:-:S04]  /*0610*/  @!P1 FMUL R6, R6, 4096 ;  /* 0x4580000006069820 */ /* 0x002fc80000400000 */
[----:B------:R-:W-:Y:S01]  /*0620*/  FMUL R13, R13, R6 ;  /* 0x000000060d0d7220 */ /* 0x000fe20000400000 */
[----:B------:R-:W-:Y:S01]  /*0630*/  FMUL R15, R15, R2 ;  /* 0x000000020f0f7220 */ /* 0x000fe20000400000 */
[----:B------:R-:W-:Y:S02]  /*0640*/  FMUL R8, R19, R6 ;  /* 0x0000000613087220 */ /* 0x000fe40000400000 */
[----:B------:R-:W-:Y:S01]  /*0650*/  FMUL R16, R16, R13 ;  /* 0x0000000d10107220 */ /* 0x000fe20000400000 */
[----:B------:R-:W-:Y:S01]  /*0660*/  FMUL R17, R17, R2 ;  /* 0x0000000211117220 */ /* 0x000fe20000400000 */
[----:B------:R-:W-:Y:S02]  /*0670*/  FMUL R6, R21, R6 ;  /* 0x0000000615067220 */ /* 0x000fe40000400000 */
[----:B------:R-:W-:Y:S01]  /*0680*/  FFMA R8, R15, R8, R16 ;  /* 0x000000080f087223 */ /* 0x000fe20000000010 */
[----:B------:R-:W-:-:S03]  /*0690*/  IADD3 R2, P0, PT, R0, UR6, RZ ;  /* 0x0000000600027c10 */ /* 0x000fc6000ff1e0ff */
[----:B------:R-:W-:Y:S01]  /*06a0*/  FFMA R17, R17, R6, R8 ;  /* 0x0000000611117223 */ /* 0x000fe20000000008 */
[----:B------:R-:W-:-:S03]  /*06b0*/  IADD3.X R3, PT, PT, R10, UR7, RZ, P0, !PT ;  /* 0x000000070a037c10 */ /* 0x000fc600087fe4ff */
[----:B------:R-:W-:-:S05]  /*06c0*/  FMUL R17, R17, R4 ;  /* 0x0000000411117220 */ /* 0x000fca0000400000 */
[----:B------:R-:W-:Y:S01]  /*06d0*/  STG.E desc[UR4][R2.64], R17 ;  /* 0x0000001102007986 */ /* 0x000fe2000c101904 */
[----:B------:R-:W-:Y:S05]  /*06e0*/  EXIT ;  /* 0x000000000000794d */ /* 0x000fea0003800000 */
.L_x_70:
        /* <DEDUP_REMOVED lines=9> */
.L_x_81:


//--------------------- .nv.shared.reserved.0     --------------------------
	.section	.nv.shared.reserved.0,"aw",@nobits
	.weak		__nv_reservedSMEM_offset_0_alias
	.size		__nv_reservedSMEM_offset_0_alias, 0, 64
	.other		__nv_reservedSMEM_offset_0_alias,@"STO_CUDA_RESERVED_SHARED STV_DEFAULT"
__nv_reservedSMEM_offset_0_alias:
	.zero		0
	.zero		64


//--------------------- .nv.constant0._Z15get_Aoff_kernelPfPKiS1_i --------------------------
	.section	.nv.constant0._Z15get_Aoff_kernelPfPKiS1_i,"a",@progbits
	.sectionflags	@""
	.align	4
.nv.constant0._Z15get_Aoff_kernelPfPKiS1_i:
	.zero		924


//--------------------- .nv.constant0._Z20fill_sequence_kernelPii --------------------------
	.section	.nv.constant0._Z20fill_sequence_kernelPii,"a",@progbits
	.sectionflags	@""
	.align	4
.nv.constant0._Z20fill_sequence_kernelPii:
	.zero		908


//--------------------- .nv.constant0._Z15get_diag_kernelPfPKfPKiS3_i --------------------------
	.section	.nv.constant0._Z15get_diag_kernelPfPKfPKiS3_i,"a",@progbits
	.sectionflags	@""
	.align	4
.nv.constant0._Z15get_diag_kernelPfPKfPKiS3_i:
	.zero		932


//--------------------- .nv.constant0._Z16scale_csr_by_rowPfS_PKiS1_iS_ --------------------------
	.section	.nv.constant0._Z16scale_csr_by_rowPfS_PKiS1_iS_,"a",@progbits
	.sectionflags	@""
	.align	4
.nv.constant0._Z16scale_csr_by_rowPfS_PKiS1_iS_:
	.zero		944


//--------------------- .nv.constant0._Z20calc_diag_inv_kernelPfPKfPKiS3_i --------------------------
	.section	.nv.constant0._Z20calc_diag_inv_kernelPfPKfPKiS3_i,"a",@progbits
	.sectionflags	@""
	.align	4
.nv.constant0._Z20calc_diag_inv_kernelPfPKfPKiS3_i:
	.zero		932


//--------------------- .nv.constant0._Z10copy_fieldPfPKfi --------------------------
	.section	.nv.constant0._Z10copy_fieldPfPKfi,"a",@progbits
	.sectionflags	@""
	.align	4
.nv.constant0._Z10copy_fieldPfPKfi:
	.zero		916


//--------------------- .nv.constant0._Z22weighted_jacobi_kernelPfS_PKfS_PiS2_if --------------------------
	.section	.nv.constant0._Z22weighted_jacobi_kernelPfS_PKfS_PiS2_if,"a",@progbits
	.sectionflags	@""
	.align	4
.nv.constant0._Z22weighted_jacobi_kernelPfS_PKfS_PiS2_if:
	.zero		952


//--------------------- .nv.constant0._Z30fill_A_CSR_soft_lessmem_kernelPfPKiS1_S1_iPKfS3_iiiS1_S3_S3_ --------------------------
	.section	.nv.constant0._Z30fill_A_CSR_soft_lessmem_kernelPfPKiS1_S1_iPKfS3_iiiS1_S3_S3_,"a",@progbits
	.sectionflags	@""
	.align	4
.nv.constant0._Z30fill_A_CSR_soft_lessmem_kernelPfPKiS1_S1_iPKfS3_iiiS1_S3_S3_:
	.zero		992


//--------------------- .nv.constant0._Z23fill_A_CSR_cloth_kernelPfPKiS1_S1_S1_S1_S1_iPKffiiS1_S3_ --------------------------
	.section	.nv.constant0._Z23fill_A_CSR_cloth_kernelPfPKiS1_S1_S1_S1_S1_iPKffiiS1_S3_,"a",@progbits
	.sectionflags	@""
	.align	4
.nv.constant0._Z23fill_A_CSR_cloth_kernelPfPKiS1_S1_S1_S1_S1_iPKffiiS1_S3_:
	.zero		1000


//--------------------- SYMBOLS --------------------------

	.type		.nv.reservedSmem.offset0,@object
	.size		.nv.reservedSmem.offset0,0x4
